//
// Generated by NVIDIA NVVM Compiler
//
// Compiler Build ID: CL-36424714
// Cuda compilation tools, release 13.0, V13.0.88
// Based on NVVM 20.0.0
//

.version 9.0
.target sm_100
.address_size 64

.func  (.param .b64 func_retval0) _Z9potentiald
(
	.param .b64 _Z9potentiald_param_0
)
;
.func  (.param .b64 func_retval0) __internal_accurate_pow
(
	.param .b64 __internal_accurate_pow_param_0,
	.param .b64 __internal_accurate_pow_param_1
)
;
.global .align 4 .b8 precalc_xorwow_matrix[102400];
.global .align 4 .b8 precalc_xorwow_offset_matrix[102400];
.global .align 4 .b8 mrg32k3aM1[2304];
.global .align 4 .b8 mrg32k3aM2[2304];
.global .align 4 .b8 mrg32k3aM1SubSeq[2016];
.global .align 4 .b8 mrg32k3aM2SubSeq[2016];
.global .align 4 .b8 mrg32k3aM1Seq[2304];
.global .align 4 .b8 mrg32k3aM2Seq[2304];
.const .align 8 .b8 __cr_lgamma_table[72];
.global .align 8 .f64 a;
.global .align 8 .f64 f_sq;
.global .align 8 .f64 m0 = 0d3FF0000000000000;
.global .align 8 .f64 mu_sq = 0d3FF0000000000000;
.global .align 8 .f64 lambda;
.global .align 8 .f64 epsilon = 0d3FF0000000000000;
.global .align 8 .f64 Delta = 0d4000000000000000;
.global .align 8 .u64 potential_ptr = _Z9potentiald;

.func  (.param .b64 func_retval0) _Z9potentiald(
	.param .b64 _Z9potentiald_param_0
)
{
	.reg .pred 	%p<40>;
	.reg .b32 	%r<52>;
	.reg .b64 	%fd<56>;

	ld.param.f64 	%fd25, [_Z9potentiald_param_0];
	ld.global.f64 	%fd1, [mu_sq];
	{
	.reg .b32 %temp; 
	mov.b64 	{%temp, %r1}, %fd1;
	}
	mov.f64 	%fd26, 0d4000000000000000;
	{
	.reg .b32 %temp; 
	mov.b64 	{%temp, %r7}, %fd26;
	}
	and.b32  	%r3, %r7, 2146435072;
	setp.eq.s32 	%p1, %r3, 1062207488;
	abs.f64 	%fd2, %fd1;
	{ // callseq 0, 0
	.param .b64 param0;
	st.param.f64 	[param0], %fd2;
	.param .b64 param1;
	st.param.f64 	[param1], 0d4000000000000000;
	.param .b64 retval0;
	call.uni (retval0), 
	__internal_accurate_pow, 
	(
	param0, 
	param1
	);
	ld.param.f64 	%fd27, [retval0];
	} // callseq 0
	setp.lt.s32 	%p2, %r1, 0;
	neg.f64 	%fd29, %fd27;
	selp.f64 	%fd30, %fd29, %fd27, %p1;
	selp.f64 	%fd51, %fd30, %fd27, %p2;
	setp.neu.f64 	%p3, %fd1, 0d0000000000000000;
	@%p3 bra 	$L__BB0_2;
	setp.eq.s32 	%p4, %r3, 1062207488;
	selp.b32 	%r8, %r1, 0, %p4;
	setp.lt.s32 	%p5, %r7, 0;
	or.b32  	%r9, %r8, 2146435072;
	selp.b32 	%r10, %r9, %r8, %p5;
	mov.b32 	%r11, 0;
	mov.b64 	%fd51, {%r11, %r10};
$L__BB0_2:
	add.f64 	%fd31, %fd1, 0d4000000000000000;
	{
	.reg .b32 %temp; 
	mov.b64 	{%temp, %r12}, %fd31;
	}
	and.b32  	%r13, %r12, 2146435072;
	setp.ne.s32 	%p6, %r13, 2146435072;
	@%p6 bra 	$L__BB0_7;
	setp.num.f64 	%p7, %fd1, %fd1;
	@%p7 bra 	$L__BB0_5;
	mov.f64 	%fd32, 0d4000000000000000;
	add.rn.f64 	%fd51, %fd1, %fd32;
	bra.uni 	$L__BB0_7;
$L__BB0_5:
	setp.neu.f64 	%p8, %fd2, 0d7FF0000000000000;
	@%p8 bra 	$L__BB0_7;
	setp.lt.s32 	%p9, %r1, 0;
	setp.eq.s32 	%p10, %r3, 1062207488;
	setp.lt.s32 	%p11, %r7, 0;
	selp.b32 	%r15, 0, 2146435072, %p11;
	and.b32  	%r16, %r7, 2147483647;
	setp.ne.s32 	%p12, %r16, 1071644672;
	or.b32  	%r17, %r15, -2147483648;
	selp.b32 	%r18, %r17, %r15, %p12;
	selp.b32 	%r19, %r18, %r15, %p10;
	selp.b32 	%r20, %r19, %r15, %p9;
	mov.b32 	%r21, 0;
	mov.b64 	%fd51, {%r21, %r20};
$L__BB0_7:
	setp.eq.s32 	%p13, %r3, 1062207488;
	setp.eq.f64 	%p14, %fd1, 0d3FF0000000000000;
	mul.f64 	%fd33, %fd51, 0d3FE0000000000000;
	selp.f64 	%fd9, 0d3FE0000000000000, %fd33, %p14;
	{
	.reg .b32 %temp; 
	mov.b64 	{%temp, %r4}, %fd25;
	}
	abs.f64 	%fd10, %fd25;
	{ // callseq 1, 0
	.param .b64 param0;
	st.param.f64 	[param0], %fd10;
	.param .b64 param1;
	st.param.f64 	[param1], 0d4000000000000000;
	.param .b64 retval0;
	call.uni (retval0), 
	__internal_accurate_pow, 
	(
	param0, 
	param1
	);
	ld.param.f64 	%fd34, [retval0];
	} // callseq 1
	setp.lt.s32 	%p15, %r4, 0;
	neg.f64 	%fd36, %fd34;
	selp.f64 	%fd37, %fd36, %fd34, %p13;
	selp.f64 	%fd53, %fd37, %fd34, %p15;
	setp.neu.f64 	%p16, %fd25, 0d0000000000000000;
	@%p16 bra 	$L__BB0_9;
	setp.eq.s32 	%p17, %r3, 1062207488;
	selp.b32 	%r23, %r4, 0, %p17;
	setp.lt.s32 	%p18, %r7, 0;
	or.b32  	%r24, %r23, 2146435072;
	selp.b32 	%r25, %r24, %r23, %p18;
	mov.b32 	%r26, 0;
	mov.b64 	%fd53, {%r26, %r25};
$L__BB0_9:
	add.f64 	%fd38, %fd25, 0d4000000000000000;
	{
	.reg .b32 %temp; 
	mov.b64 	{%temp, %r27}, %fd38;
	}
	and.b32  	%r28, %r27, 2146435072;
	setp.ne.s32 	%p19, %r28, 2146435072;
	@%p19 bra 	$L__BB0_14;
	setp.num.f64 	%p20, %fd25, %fd25;
	@%p20 bra 	$L__BB0_12;
	mov.f64 	%fd39, 0d4000000000000000;
	add.rn.f64 	%fd53, %fd25, %fd39;
	bra.uni 	$L__BB0_14;
$L__BB0_12:
	setp.neu.f64 	%p21, %fd10, 0d7FF0000000000000;
	@%p21 bra 	$L__BB0_14;
	setp.lt.s32 	%p22, %r4, 0;
	setp.eq.s32 	%p23, %r3, 1062207488;
	setp.lt.s32 	%p24, %r7, 0;
	selp.b32 	%r30, 0, 2146435072, %p24;
	and.b32  	%r31, %r7, 2147483647;
	setp.ne.s32 	%p25, %r31, 1071644672;
	or.b32  	%r32, %r30, -2147483648;
	selp.b32 	%r33, %r32, %r30, %p25;
	selp.b32 	%r34, %r33, %r30, %p23;
	selp.b32 	%r35, %r34, %r30, %p22;
	mov.b32 	%r36, 0;
	mov.b64 	%fd53, {%r36, %r35};
$L__BB0_14:
	setp.neu.f64 	%p26, %fd25, 0d0000000000000000;
	setp.lt.s32 	%p27, %r4, 0;
	setp.eq.f64 	%p28, %fd25, 0d3FF0000000000000;
	selp.f64 	%fd40, 0d3FF0000000000000, %fd53, %p28;
	mul.f64 	%fd17, %fd9, %fd40;
	ld.global.f64 	%fd18, [lambda];
	mov.f64 	%fd41, 0d4010000000000000;
	{
	.reg .b32 %temp; 
	mov.b64 	{%temp, %r37}, %fd41;
	}
	and.b32  	%r6, %r37, 2146435072;
	setp.eq.s32 	%p29, %r6, 1072693248;
	{ // callseq 2, 0
	.param .b64 param0;
	st.param.f64 	[param0], %fd10;
	.param .b64 param1;
	st.param.f64 	[param1], 0d4010000000000000;
	.param .b64 retval0;
	call.uni (retval0), 
	__internal_accurate_pow, 
	(
	param0, 
	param1
	);
	ld.param.f64 	%fd42, [retval0];
	} // callseq 2
	neg.f64 	%fd44, %fd42;
	selp.f64 	%fd45, %fd44, %fd42, %p29;
	selp.f64 	%fd55, %fd45, %fd42, %p27;
	@%p26 bra 	$L__BB0_16;
	setp.eq.s32 	%p30, %r6, 1072693248;
	selp.b32 	%r38, %r4, 0, %p30;
	setp.lt.s32 	%p31, %r37, 0;
	or.b32  	%r39, %r38, 2146435072;
	selp.b32 	%r40, %r39, %r38, %p31;
	mov.b32 	%r41, 0;
	mov.b64 	%fd55, {%r41, %r40};
$L__BB0_16:
	add.f64 	%fd46, %fd25, 0d4010000000000000;
	{
	.reg .b32 %temp; 
	mov.b64 	{%temp, %r42}, %fd46;
	}
	and.b32  	%r43, %r42, 2146435072;
	setp.ne.s32 	%p32, %r43, 2146435072;
	@%p32 bra 	$L__BB0_21;
	setp.num.f64 	%p33, %fd25, %fd25;
	@%p33 bra 	$L__BB0_19;
	mov.f64 	%fd47, 0d4010000000000000;
	add.rn.f64 	%fd55, %fd25, %fd47;
	bra.uni 	$L__BB0_21;
$L__BB0_19:
	setp.neu.f64 	%p34, %fd10, 0d7FF0000000000000;
	@%p34 bra 	$L__BB0_21;
	setp.eq.s32 	%p35, %r6, 1072693248;
	setp.lt.s32 	%p36, %r4, 0;
	setp.lt.s32 	%p37, %r37, 0;
	selp.b32 	%r45, 0, 2146435072, %p37;
	and.b32  	%r46, %r37, 2147483647;
	setp.ne.s32 	%p38, %r46, 1071644672;
	or.b32  	%r47, %r45, -2147483648;
	selp.b32 	%r48, %r47, %r45, %p38;
	selp.b32 	%r49, %r48, %r45, %p35;
	selp.b32 	%r50, %r49, %r45, %p36;
	mov.b32 	%r51, 0;
	mov.b64 	%fd55, {%r51, %r50};
$L__BB0_21:
	setp.eq.f64 	%p39, %fd25, 0d3FF0000000000000;
	selp.f64 	%fd48, 0d3FF0000000000000, %fd55, %p39;
	fma.rn.f64 	%fd49, %fd18, %fd48, %fd17;
	st.param.f64 	[func_retval0], %fd49;
	ret;

}
	// .globl	_Z15setup_randomizeP17curandStateXORWOWm
.visible .entry _Z15setup_randomizeP17curandStateXORWOWm(
	.param .u64 .ptr .align 1 _Z15setup_randomizeP17curandStateXORWOWm_param_0,
	.param .u64 _Z15setup_randomizeP17curandStateXORWOWm_param_1
)
{
	.reg .pred 	%p<26>;
	.reg .b32 	%r<409>;
	.reg .b64 	%rd<21>;

	ld.param.u64 	%rd11, [_Z15setup_randomizeP17curandStateXORWOWm_param_0];
	ld.param.u64 	%rd12, [_Z15setup_randomizeP17curandStateXORWOWm_param_1];
	mov.u32 	%r1, %ntid.x;
	mov.u32 	%r186, %ctaid.x;
	mov.u32 	%r187, %tid.x;
	mad.lo.s32 	%r2, %r1, %r186, %r187;
	cvt.u64.u32 	%rd1, %r2;
	setp.le.u64 	%p1, %rd12, %rd1;
	@%p1 bra 	$L__BB1_45;
	cvta.to.global.u64 	%rd2, %rd11;
	mov.u64 	%rd19, %rd1;
	mov.u32 	%r314, %r2;
$L__BB1_2:
	setp.eq.s32 	%p2, %r2, 0;
	mad.lo.s64 	%rd4, %rd19, 48, %rd2;
	mov.b32 	%r188, 1593684748;
	mov.b32 	%r189, 832094735;
	st.global.v2.u32 	[%rd4], {%r189, %r188};
	mov.b32 	%r190, -123459836;
	mov.b32 	%r191, 1111207954;
	st.global.v2.u32 	[%rd4+8], {%r191, %r190};
	mov.b32 	%r192, 1476011280;
	mov.b32 	%r193, -589760388;
	st.global.v2.u32 	[%rd4+16], {%r193, %r192};
	@%p2 bra 	$L__BB1_44;
	mov.b32 	%r315, 0;
	mov.u64 	%rd20, %rd1;
$L__BB1_4:
	and.b64  	%rd6, %rd20, 3;
	setp.eq.s64 	%p3, %rd6, 0;
	@%p3 bra 	$L__BB1_43;
	mul.wide.u32 	%rd13, %r315, 3200;
	mov.u64 	%rd14, precalc_xorwow_matrix;
	add.s64 	%rd7, %rd14, %rd13;
	cvt.u32.u64 	%r5, %rd6;
	mov.b32 	%r316, 0;
$L__BB1_6:
	mov.b32 	%r329, 0;
	mov.u32 	%r330, %r329;
	mov.u32 	%r331, %r329;
	mov.u32 	%r332, %r329;
	mov.u32 	%r333, %r329;
	mov.u32 	%r322, %r329;
$L__BB1_7:
	mul.wide.u32 	%rd15, %r322, 4;
	add.s64 	%rd16, %rd4, %rd15;
	ld.global.u32 	%r13, [%rd16+4];
	shl.b32 	%r14, %r322, 5;
	mov.b32 	%r328, 0;
$L__BB1_8:
	.pragma "nounroll";
	shr.u32 	%r198, %r13, %r328;
	and.b32  	%r199, %r198, 1;
	setp.eq.b32 	%p4, %r199, 1;
	not.pred 	%p5, %p4;
	add.s32 	%r200, %r14, %r328;
	mul.lo.s32 	%r201, %r200, 5;
	mul.wide.u32 	%rd17, %r201, 4;
	add.s64 	%rd8, %rd7, %rd17;
	@%p5 bra 	$L__BB1_10;
	ld.global.u32 	%r202, [%rd8];
	xor.b32  	%r333, %r333, %r202;
	ld.global.u32 	%r203, [%rd8+4];
	xor.b32  	%r332, %r332, %r203;
	ld.global.u32 	%r204, [%rd8+8];
	xor.b32  	%r331, %r331, %r204;
	ld.global.u32 	%r205, [%rd8+12];
	xor.b32  	%r330, %r330, %r205;
	ld.global.u32 	%r206, [%rd8+16];
	xor.b32  	%r329, %r329, %r206;
$L__BB1_10:
	and.b32  	%r208, %r198, 2;
	setp.eq.s32 	%p6, %r208, 0;
	@%p6 bra 	$L__BB1_12;
	ld.global.u32 	%r209, [%rd8+20];
	xor.b32  	%r333, %r333, %r209;
	ld.global.u32 	%r210, [%rd8+24];
	xor.b32  	%r332, %r332, %r210;
	ld.global.u32 	%r211, [%rd8+28];
	xor.b32  	%r331, %r331, %r211;
	ld.global.u32 	%r212, [%rd8+32];
	xor.b32  	%r330, %r330, %r212;
	ld.global.u32 	%r213, [%rd8+36];
	xor.b32  	%r329, %r329, %r213;
$L__BB1_12:
	and.b32  	%r215, %r198, 4;
	setp.eq.s32 	%p7, %r215, 0;
	@%p7 bra 	$L__BB1_14;
	ld.global.u32 	%r216, [%rd8+40];
	xor.b32  	%r333, %r333, %r216;
	ld.global.u32 	%r217, [%rd8+44];
	xor.b32  	%r332, %r332, %r217;
	ld.global.u32 	%r218, [%rd8+48];
	xor.b32  	%r331, %r331, %r218;
	ld.global.u32 	%r219, [%rd8+52];
	xor.b32  	%r330, %r330, %r219;
	ld.global.u32 	%r220, [%rd8+56];
	xor.b32  	%r329, %r329, %r220;
$L__BB1_14:
	and.b32  	%r222, %r198, 8;
	setp.eq.s32 	%p8, %r222, 0;
	@%p8 bra 	$L__BB1_16;
	ld.global.u32 	%r223, [%rd8+60];
	xor.b32  	%r333, %r333, %r223;
	ld.global.u32 	%r224, [%rd8+64];
	xor.b32  	%r332, %r332, %r224;
	ld.global.u32 	%r225, [%rd8+68];
	xor.b32  	%r331, %r331, %r225;
	ld.global.u32 	%r226, [%rd8+72];
	xor.b32  	%r330, %r330, %r226;
	ld.global.u32 	%r227, [%rd8+76];
	xor.b32  	%r329, %r329, %r227;
$L__BB1_16:
	and.b32  	%r229, %r198, 16;
	setp.eq.s32 	%p9, %r229, 0;
	@%p9 bra 	$L__BB1_18;
	ld.global.u32 	%r230, [%rd8+80];
	xor.b32  	%r333, %r333, %r230;
	ld.global.u32 	%r231, [%rd8+84];
	xor.b32  	%r332, %r332, %r231;
	ld.global.u32 	%r232, [%rd8+88];
	xor.b32  	%r331, %r331, %r232;
	ld.global.u32 	%r233, [%rd8+92];
	xor.b32  	%r330, %r330, %r233;
	ld.global.u32 	%r234, [%rd8+96];
	xor.b32  	%r329, %r329, %r234;
$L__BB1_18:
	and.b32  	%r236, %r198, 32;
	setp.eq.s32 	%p10, %r236, 0;
	@%p10 bra 	$L__BB1_20;
	ld.global.u32 	%r237, [%rd8+100];
	xor.b32  	%r333, %r333, %r237;
	ld.global.u32 	%r238, [%rd8+104];
	xor.b32  	%r332, %r332, %r238;
	ld.global.u32 	%r239, [%rd8+108];
	xor.b32  	%r331, %r331, %r239;
	ld.global.u32 	%r240, [%rd8+112];
	xor.b32  	%r330, %r330, %r240;
	ld.global.u32 	%r241, [%rd8+116];
	xor.b32  	%r329, %r329, %r241;
$L__BB1_20:
	and.b32  	%r243, %r198, 64;
	setp.eq.s32 	%p11, %r243, 0;
	@%p11 bra 	$L__BB1_22;
	ld.global.u32 	%r244, [%rd8+120];
	xor.b32  	%r333, %r333, %r244;
	ld.global.u32 	%r245, [%rd8+124];
	xor.b32  	%r332, %r332, %r245;
	ld.global.u32 	%r246, [%rd8+128];
	xor.b32  	%r331, %r331, %r246;
	ld.global.u32 	%r247, [%rd8+132];
	xor.b32  	%r330, %r330, %r247;
	ld.global.u32 	%r248, [%rd8+136];
	xor.b32  	%r329, %r329, %r248;
$L__BB1_22:
	and.b32  	%r250, %r198, 128;
	setp.eq.s32 	%p12, %r250, 0;
	@%p12 bra 	$L__BB1_24;
	ld.global.u32 	%r251, [%rd8+140];
	xor.b32  	%r333, %r333, %r251;
	ld.global.u32 	%r252, [%rd8+144];
	xor.b32  	%r332, %r332, %r252;
	ld.global.u32 	%r253, [%rd8+148];
	xor.b32  	%r331, %r331, %r253;
	ld.global.u32 	%r254, [%rd8+152];
	xor.b32  	%r330, %r330, %r254;
	ld.global.u32 	%r255, [%rd8+156];
	xor.b32  	%r329, %r329, %r255;
$L__BB1_24:
	and.b32  	%r257, %r198, 256;
	setp.eq.s32 	%p13, %r257, 0;
	@%p13 bra 	$L__BB1_26;
	ld.global.u32 	%r258, [%rd8+160];
	xor.b32  	%r333, %r333, %r258;
	ld.global.u32 	%r259, [%rd8+164];
	xor.b32  	%r332, %r332, %r259;
	ld.global.u32 	%r260, [%rd8+168];
	xor.b32  	%r331, %r331, %r260;
	ld.global.u32 	%r261, [%rd8+172];
	xor.b32  	%r330, %r330, %r261;
	ld.global.u32 	%r262, [%rd8+176];
	xor.b32  	%r329, %r329, %r262;
$L__BB1_26:
	and.b32  	%r264, %r198, 512;
	setp.eq.s32 	%p14, %r264, 0;
	@%p14 bra 	$L__BB1_28;
	ld.global.u32 	%r265, [%rd8+180];
	xor.b32  	%r333, %r333, %r265;
	ld.global.u32 	%r266, [%rd8+184];
	xor.b32  	%r332, %r332, %r266;
	ld.global.u32 	%r267, [%rd8+188];
	xor.b32  	%r331, %r331, %r267;
	ld.global.u32 	%r268, [%rd8+192];
	xor.b32  	%r330, %r330, %r268;
	ld.global.u32 	%r269, [%rd8+196];
	xor.b32  	%r329, %r329, %r269;
$L__BB1_28:
	and.b32  	%r271, %r198, 1024;
	setp.eq.s32 	%p15, %r271, 0;
	@%p15 bra 	$L__BB1_30;
	ld.global.u32 	%r272, [%rd8+200];
	xor.b32  	%r333, %r333, %r272;
	ld.global.u32 	%r273, [%rd8+204];
	xor.b32  	%r332, %r332, %r273;
	ld.global.u32 	%r274, [%rd8+208];
	xor.b32  	%r331, %r331, %r274;
	ld.global.u32 	%r275, [%rd8+212];
	xor.b32  	%r330, %r330, %r275;
	ld.global.u32 	%r276, [%rd8+216];
	xor.b32  	%r329, %r329, %r276;
$L__BB1_30:
	and.b32  	%r278, %r198, 2048;
	setp.eq.s32 	%p16, %r278, 0;
	@%p16 bra 	$L__BB1_32;
	ld.global.u32 	%r279, [%rd8+220];
	xor.b32  	%r333, %r333, %r279;
	ld.global.u32 	%r280, [%rd8+224];
	xor.b32  	%r332, %r332, %r280;
	ld.global.u32 	%r281, [%rd8+228];
	xor.b32  	%r331, %r331, %r281;
	ld.global.u32 	%r282, [%rd8+232];
	xor.b32  	%r330, %r330, %r282;
	ld.global.u32 	%r283, [%rd8+236];
	xor.b32  	%r329, %r329, %r283;
$L__BB1_32:
	and.b32  	%r285, %r198, 4096;
	setp.eq.s32 	%p17, %r285, 0;
	@%p17 bra 	$L__BB1_34;
	ld.global.u32 	%r286, [%rd8+240];
	xor.b32  	%r333, %r333, %r286;
	ld.global.u32 	%r287, [%rd8+244];
	xor.b32  	%r332, %r332, %r287;
	ld.global.u32 	%r288, [%rd8+248];
	xor.b32  	%r331, %r331, %r288;
	ld.global.u32 	%r289, [%rd8+252];
	xor.b32  	%r330, %r330, %r289;
	ld.global.u32 	%r290, [%rd8+256];
	xor.b32  	%r329, %r329, %r290;
$L__BB1_34:
	and.b32  	%r292, %r198, 8192;
	setp.eq.s32 	%p18, %r292, 0;
	@%p18 bra 	$L__BB1_36;
	ld.global.u32 	%r293, [%rd8+260];
	xor.b32  	%r333, %r333, %r293;
	ld.global.u32 	%r294, [%rd8+264];
	xor.b32  	%r332, %r332, %r294;
	ld.global.u32 	%r295, [%rd8+268];
	xor.b32  	%r331, %r331, %r295;
	ld.global.u32 	%r296, [%rd8+272];
	xor.b32  	%r330, %r330, %r296;
	ld.global.u32 	%r297, [%rd8+276];
	xor.b32  	%r329, %r329, %r297;
$L__BB1_36:
	and.b32  	%r299, %r198, 16384;
	setp.eq.s32 	%p19, %r299, 0;
	@%p19 bra 	$L__BB1_38;
	ld.global.u32 	%r300, [%rd8+280];
	xor.b32  	%r333, %r333, %r300;
	ld.global.u32 	%r301, [%rd8+284];
	xor.b32  	%r332, %r332, %r301;
	ld.global.u32 	%r302, [%rd8+288];
	xor.b32  	%r331, %r331, %r302;
	ld.global.u32 	%r303, [%rd8+292];
	xor.b32  	%r330, %r330, %r303;
	ld.global.u32 	%r304, [%rd8+296];
	xor.b32  	%r329, %r329, %r304;
$L__BB1_38:
	and.b32  	%r306, %r198, 32768;
	setp.eq.s32 	%p20, %r306, 0;
	@%p20 bra 	$L__BB1_40;
	ld.global.u32 	%r307, [%rd8+300];
	xor.b32  	%r333, %r333, %r307;
	ld.global.u32 	%r308, [%rd8+304];
	xor.b32  	%r332, %r332, %r308;
	ld.global.u32 	%r309, [%rd8+308];
	xor.b32  	%r331, %r331, %r309;
	ld.global.u32 	%r310, [%rd8+312];
	xor.b32  	%r330, %r330, %r310;
	ld.global.u32 	%r311, [%rd8+316];
	xor.b32  	%r329, %r329, %r311;
$L__BB1_40:
	add.s32 	%r328, %r328, 16;
	setp.ne.s32 	%p21, %r328, 32;
	@%p21 bra 	$L__BB1_8;
	mad.lo.s32 	%r312, %r322, -31, %r14;
	add.s32 	%r322, %r312, 1;
	setp.ne.s32 	%p22, %r322, 5;
	@%p22 bra 	$L__BB1_7;
	st.global.u32 	[%rd4+4], %r333;
	st.global.u32 	[%rd4+8], %r332;
	st.global.u32 	[%rd4+12], %r331;
	st.global.u32 	[%rd4+16], %r330;
	st.global.u32 	[%rd4+20], %r329;
	add.s32 	%r316, %r316, 1;
	setp.lt.u32 	%p23, %r316, %r5;
	@%p23 bra 	$L__BB1_6;
$L__BB1_43:
	shr.u64 	%rd9, %rd20, 2;
	add.s32 	%r315, %r315, 1;
	setp.gt.u64 	%p24, %rd20, 3;
	mov.u64 	%rd20, %rd9;
	@%p24 bra 	$L__BB1_4;
$L__BB1_44:
	mov.b32 	%r313, 0;
	st.global.v2.u32 	[%rd4+24], {%r313, %r313};
	st.global.u32 	[%rd4+32], %r313;
	mov.b64 	%rd18, 0;
	st.global.u64 	[%rd4+40], %rd18;
	add.s32 	%r314, %r314, %r1;
	cvt.u64.u32 	%rd19, %r314;
	setp.gt.u64 	%p25, %rd12, %rd19;
	@%p25 bra 	$L__BB1_2;
$L__BB1_45:
	ret;

}
	// .globl	_Z22randomize_double_arrayPdmddP17curandStateXORWOW
.visible .entry _Z22randomize_double_arrayPdmddP17curandStateXORWOW(
	.param .u64 .ptr .align 1 _Z22randomize_double_arrayPdmddP17curandStateXORWOW_param_0,
	.param .u64 _Z22randomize_double_arrayPdmddP17curandStateXORWOW_param_1,
	.param .f64 _Z22randomize_double_arrayPdmddP17curandStateXORWOW_param_2,
	.param .f64 _Z22randomize_double_arrayPdmddP17curandStateXORWOW_param_3,
	.param .u64 .ptr .align 1 _Z22randomize_double_arrayPdmddP17curandStateXORWOW_param_4
)
{
	.reg .pred 	%p<3>;
	.reg .b32 	%r<58>;
	.reg .b32 	%f<2>;
	.reg .b64 	%rd<17>;
	.reg .b64 	%fd<8>;

	ld.param.u64 	%rd6, [_Z22randomize_double_arrayPdmddP17curandStateXORWOW_param_0];
	ld.param.u64 	%rd7, [_Z22randomize_double_arrayPdmddP17curandStateXORWOW_param_1];
	ld.param.f64 	%fd3, [_Z22randomize_double_arrayPdmddP17curandStateXORWOW_param_2];
	ld.param.f64 	%fd4, [_Z22randomize_double_arrayPdmddP17curandStateXORWOW_param_3];
	ld.param.u64 	%rd8, [_Z22randomize_double_arrayPdmddP17curandStateXORWOW_param_4];
	cvta.to.global.u64 	%rd9, %rd8;
	mov.u32 	%r1, %ntid.x;
	mov.u32 	%r28, %ctaid.x;
	mov.u32 	%r29, %tid.x;
	mad.lo.s32 	%r45, %r1, %r28, %r29;
	cvt.u64.u32 	%rd16, %r45;
	mul.wide.u32 	%rd10, %r45, 48;
	add.s64 	%rd2, %rd9, %rd10;
	ld.global.v2.u32 	{%r57, %r56}, [%rd2];
	ld.global.v2.u32 	{%r55, %r54}, [%rd2+8];
	ld.global.v2.u32 	{%r53, %r52}, [%rd2+16];
	ld.global.v2.u32 	{%r9, %r10}, [%rd2+24];
	ld.global.f32 	%f1, [%rd2+32];
	ld.global.f64 	%fd1, [%rd2+40];
	setp.le.u64 	%p1, %rd7, %rd16;
	@%p1 bra 	$L__BB2_3;
	sub.f64 	%fd2, %fd4, %fd3;
	cvta.to.global.u64 	%rd3, %rd6;
	mov.u32 	%r49, %r55;
	mov.u32 	%r51, %r56;
$L__BB2_2:
	mov.u32 	%r56, %r54;
	mov.u32 	%r54, %r52;
	mov.u32 	%r55, %r53;
	shr.u32 	%r30, %r51, 2;
	xor.b32  	%r31, %r30, %r51;
	shl.b32 	%r32, %r54, 4;
	shl.b32 	%r33, %r31, 1;
	xor.b32  	%r34, %r32, %r33;
	xor.b32  	%r35, %r34, %r54;
	xor.b32  	%r53, %r35, %r31;
	add.s32 	%r36, %r57, %r53;
	add.s32 	%r37, %r36, 362437;
	shr.u32 	%r38, %r49, 2;
	xor.b32  	%r39, %r38, %r49;
	shl.b32 	%r40, %r53, 4;
	shl.b32 	%r41, %r39, 1;
	xor.b32  	%r42, %r41, %r40;
	xor.b32  	%r43, %r42, %r39;
	xor.b32  	%r52, %r43, %r53;
	add.s32 	%r57, %r57, 724874;
	add.s32 	%r44, %r52, %r57;
	cvt.u64.u32 	%rd11, %r37;
	mul.wide.u32 	%rd12, %r44, 2097152;
	xor.b64  	%rd13, %rd12, %rd11;
	cvt.rn.f64.u64 	%fd5, %rd13;
	fma.rn.f64 	%fd6, %fd5, 0d3CA0000000000000, 0d3C90000000000000;
	fma.rn.f64 	%fd7, %fd2, %fd6, %fd3;
	shl.b64 	%rd14, %rd16, 3;
	add.s64 	%rd15, %rd3, %rd14;
	st.global.f64 	[%rd15], %fd7;
	add.s32 	%r45, %r45, %r1;
	cvt.u64.u32 	%rd16, %r45;
	setp.gt.u64 	%p2, %rd7, %rd16;
	mov.u32 	%r49, %r55;
	mov.u32 	%r51, %r56;
	@%p2 bra 	$L__BB2_2;
$L__BB2_3:
	st.global.v2.u32 	[%rd2], {%r57, %r56};
	st.global.v2.u32 	[%rd2+8], {%r55, %r54};
	st.global.v2.u32 	[%rd2+16], {%r53, %r52};
	st.global.v2.u32 	[%rd2+24], {%r9, %r10};
	st.global.f32 	[%rd2+32], %f1;
	st.global.f64 	[%rd2+40], %fd1;
	ret;

}
	// .globl	_Z15metropolis_stepPdmmmddP17curandStateXORWOW
.visible .entry _Z15metropolis_stepPdmmmddP17curandStateXORWOW(
	.param .u64 .ptr .align 1 _Z15metropolis_stepPdmmmddP17curandStateXORWOW_param_0,
	.param .u64 _Z15metropolis_stepPdmmmddP17curandStateXORWOW_param_1,
	.param .u64 _Z15metropolis_stepPdmmmddP17curandStateXORWOW_param_2,
	.param .u64 _Z15metropolis_stepPdmmmddP17curandStateXORWOW_param_3,
	.param .f64 _Z15metropolis_stepPdmmmddP17curandStateXORWOW_param_4,
	.param .f64 _Z15metropolis_stepPdmmmddP17curandStateXORWOW_param_5,
	.param .u64 .ptr .align 1 _Z15metropolis_stepPdmmmddP17curandStateXORWOW_param_6
)
{
	.reg .pred 	%p<111>;
	.reg .b32 	%r<214>;
	.reg .b32 	%f<4>;
	.reg .b64 	%rd<33>;
	.reg .b64 	%fd<216>;

	ld.param.u64 	%rd5, [_Z15metropolis_stepPdmmmddP17curandStateXORWOW_param_1];
	ld.param.u64 	%rd6, [_Z15metropolis_stepPdmmmddP17curandStateXORWOW_param_2];
	ld.param.u64 	%rd7, [_Z15metropolis_stepPdmmmddP17curandStateXORWOW_param_3];
	ld.param.u64 	%rd4, [_Z15metropolis_stepPdmmmddP17curandStateXORWOW_param_6];
	cvta.to.global.u64 	%rd8, %rd4;
	mov.u32 	%r36, %ntid.x;
	mov.u32 	%r37, %ctaid.x;
	mov.u32 	%r38, %tid.x;
	mad.lo.s32 	%r39, %r36, %r37, %r38;
	cvt.u64.u32 	%rd9, %r39;
	mul.wide.u32 	%rd10, %r39, 48;
	add.s64 	%rd11, %rd8, %rd10;
	ld.global.u32 	%r1, [%rd11+12];
	ld.global.v2.u32 	{%r2, %r212}, [%rd11+16];
	mad.lo.s64 	%rd1, %rd6, %rd9, %rd7;
	setp.ge.u64 	%p1, %rd1, %rd5;
	@%p1 bra 	$L__BB3_65;
	ld.param.u64 	%rd31, [_Z15metropolis_stepPdmmmddP17curandStateXORWOW_param_6];
	ld.param.f64 	%fd198, [_Z15metropolis_stepPdmmmddP17curandStateXORWOW_param_5];
	ld.param.f64 	%fd197, [_Z15metropolis_stepPdmmmddP17curandStateXORWOW_param_4];
	ld.param.u64 	%rd30, [_Z15metropolis_stepPdmmmddP17curandStateXORWOW_param_0];
	cvta.to.global.u64 	%rd12, %rd31;
	mov.u32 	%r40, %ntid.x;
	mov.u32 	%r41, %ctaid.x;
	mov.u32 	%r42, %tid.x;
	mad.lo.s32 	%r43, %r40, %r41, %r42;
	mul.wide.u32 	%rd13, %r43, 48;
	add.s64 	%rd14, %rd12, %rd13;
	ld.global.v2.u32 	{%r4, %r5}, [%rd14+24];
	ld.global.f32 	%f1, [%rd14+32];
	ld.global.f64 	%fd1, [%rd14+40];
	ld.global.u32 	%r6, [%rd14];
	ld.global.u32 	%r44, [%rd14+8];
	ld.global.u32 	%r45, [%rd14+4];
	cvta.to.global.u64 	%rd15, %rd30;
	shl.b64 	%rd16, %rd1, 3;
	add.s64 	%rd2, %rd15, %rd16;
	shr.u32 	%r46, %r45, 2;
	xor.b32  	%r47, %r46, %r45;
	shl.b32 	%r48, %r212, 4;
	shl.b32 	%r49, %r47, 1;
	xor.b32  	%r50, %r48, %r49;
	xor.b32  	%r51, %r50, %r212;
	xor.b32  	%r211, %r51, %r47;
	add.s32 	%r52, %r6, %r211;
	add.s32 	%r53, %r52, 362437;
	shr.u32 	%r54, %r44, 2;
	xor.b32  	%r55, %r54, %r44;
	shl.b32 	%r56, %r211, 4;
	shl.b32 	%r57, %r55, 1;
	xor.b32  	%r58, %r57, %r56;
	xor.b32  	%r59, %r58, %r55;
	xor.b32  	%r210, %r59, %r211;
	add.s32 	%r213, %r6, 724874;
	add.s32 	%r60, %r210, %r213;
	cvt.u64.u32 	%rd17, %r53;
	mul.wide.u32 	%rd18, %r60, 2097152;
	xor.b64  	%rd19, %rd18, %rd17;
	cvt.rn.f64.u64 	%fd90, %rd19;
	fma.rn.f64 	%fd91, %fd90, 0d3CA0000000000000, 0d3C90000000000000;
	sub.f64 	%fd92, %fd198, %fd197;
	fma.rn.f64 	%fd2, %fd92, %fd91, %fd197;
	ld.global.f64 	%fd3, [%rd2+-8];
	ld.global.f64 	%fd4, [%rd2+8];
	ld.global.f64 	%fd5, [epsilon];
	ld.global.f64 	%fd6, [m0];
	sub.f64 	%fd7, %fd2, %fd3;
	{
	.reg .b32 %temp; 
	mov.b64 	{%temp, %r10}, %fd7;
	}
	mov.f64 	%fd93, 0d4000000000000000;
	{
	.reg .b32 %temp; 
	mov.b64 	{%temp, %r61}, %fd93;
	}
	and.b32  	%r12, %r61, 2146435072;
	setp.eq.s32 	%p2, %r12, 1062207488;
	abs.f64 	%fd8, %fd7;
	{ // callseq 3, 0
	.param .b64 param0;
	st.param.f64 	[param0], %fd8;
	.param .b64 param1;
	st.param.f64 	[param1], 0d4000000000000000;
	.param .b64 retval0;
	call.uni (retval0), 
	__internal_accurate_pow, 
	(
	param0, 
	param1
	);
	ld.param.f64 	%fd94, [retval0];
	} // callseq 3
	setp.lt.s32 	%p3, %r10, 0;
	neg.f64 	%fd96, %fd94;
	selp.f64 	%fd97, %fd96, %fd94, %p2;
	selp.f64 	%fd200, %fd97, %fd94, %p3;
	setp.neu.f64 	%p4, %fd7, 0d0000000000000000;
	@%p4 bra 	$L__BB3_3;
	selp.b32 	%r62, %r10, 0, %p2;
	setp.lt.s32 	%p6, %r61, 0;
	or.b32  	%r63, %r62, 2146435072;
	selp.b32 	%r64, %r63, %r62, %p6;
	mov.b32 	%r65, 0;
	mov.b64 	%fd200, {%r65, %r64};
$L__BB3_3:
	add.f64 	%fd98, %fd7, 0d4000000000000000;
	{
	.reg .b32 %temp; 
	mov.b64 	{%temp, %r66}, %fd98;
	}
	and.b32  	%r67, %r66, 2146435072;
	setp.ne.s32 	%p7, %r67, 2146435072;
	@%p7 bra 	$L__BB3_8;
	setp.num.f64 	%p8, %fd7, %fd7;
	@%p8 bra 	$L__BB3_6;
	mov.f64 	%fd99, 0d4000000000000000;
	add.rn.f64 	%fd200, %fd7, %fd99;
	bra.uni 	$L__BB3_8;
$L__BB3_6:
	setp.neu.f64 	%p9, %fd8, 0d7FF0000000000000;
	@%p9 bra 	$L__BB3_8;
	setp.lt.s32 	%p12, %r61, 0;
	selp.b32 	%r69, 0, 2146435072, %p12;
	and.b32  	%r70, %r61, 2147483647;
	setp.ne.s32 	%p13, %r70, 1071644672;
	or.b32  	%r71, %r69, -2147483648;
	selp.b32 	%r72, %r71, %r69, %p13;
	selp.b32 	%r73, %r72, %r69, %p2;
	selp.b32 	%r74, %r73, %r69, %p3;
	mov.b32 	%r75, 0;
	mov.b64 	%fd200, {%r75, %r74};
$L__BB3_8:
	setp.eq.f64 	%p15, %fd7, 0d3FF0000000000000;
	selp.f64 	%fd100, 0d3FF0000000000000, %fd200, %p15;
	mul.f64 	%fd101, %fd6, 0d3FE0000000000000;
	mul.f64 	%fd15, %fd101, %fd100;
	{
	.reg .b32 %temp; 
	mov.b64 	{%temp, %r13}, %fd5;
	}
	abs.f64 	%fd16, %fd5;
	{ // callseq 4, 0
	.param .b64 param0;
	st.param.f64 	[param0], %fd16;
	.param .b64 param1;
	st.param.f64 	[param1], 0d4000000000000000;
	.param .b64 retval0;
	call.uni (retval0), 
	__internal_accurate_pow, 
	(
	param0, 
	param1
	);
	ld.param.f64 	%fd102, [retval0];
	} // callseq 4
	setp.lt.s32 	%p16, %r13, 0;
	neg.f64 	%fd104, %fd102;
	selp.f64 	%fd105, %fd104, %fd102, %p2;
	selp.f64 	%fd202, %fd105, %fd102, %p16;
	setp.neu.f64 	%p17, %fd5, 0d0000000000000000;
	@%p17 bra 	$L__BB3_10;
	selp.b32 	%r77, %r13, 0, %p2;
	setp.lt.s32 	%p19, %r61, 0;
	or.b32  	%r78, %r77, 2146435072;
	selp.b32 	%r79, %r78, %r77, %p19;
	mov.b32 	%r80, 0;
	mov.b64 	%fd202, {%r80, %r79};
$L__BB3_10:
	add.f64 	%fd106, %fd5, 0d4000000000000000;
	{
	.reg .b32 %temp; 
	mov.b64 	{%temp, %r81}, %fd106;
	}
	and.b32  	%r82, %r81, 2146435072;
	setp.ne.s32 	%p20, %r82, 2146435072;
	@%p20 bra 	$L__BB3_15;
	setp.num.f64 	%p21, %fd5, %fd5;
	@%p21 bra 	$L__BB3_13;
	mov.f64 	%fd107, 0d4000000000000000;
	add.rn.f64 	%fd202, %fd5, %fd107;
	bra.uni 	$L__BB3_15;
$L__BB3_13:
	setp.neu.f64 	%p22, %fd16, 0d7FF0000000000000;
	@%p22 bra 	$L__BB3_15;
	setp.lt.s32 	%p25, %r61, 0;
	selp.b32 	%r84, 0, 2146435072, %p25;
	and.b32  	%r85, %r61, 2147483647;
	setp.ne.s32 	%p26, %r85, 1071644672;
	or.b32  	%r86, %r84, -2147483648;
	selp.b32 	%r87, %r86, %r84, %p26;
	selp.b32 	%r88, %r87, %r84, %p2;
	selp.b32 	%r89, %r88, %r84, %p16;
	mov.b32 	%r90, 0;
	mov.b64 	%fd202, {%r90, %r89};
$L__BB3_15:
	setp.eq.f64 	%p28, %fd5, 0d3FF0000000000000;
	selp.f64 	%fd108, 0d3FF0000000000000, %fd202, %p28;
	div.rn.f64 	%fd109, %fd15, %fd108;
	ld.global.u64 	%rd20, [potential_ptr];
	{ // callseq 5, 0
	.param .b64 param0;
	st.param.f64 	[param0], %fd3;
	.param .b64 retval0;
	prototype_5 : .callprototype (.param .b64 _) _ (.param .b64 _);
	call (retval0), 
	%rd20, 
	(
	param0
	)
	, prototype_5;
	ld.param.f64 	%fd110, [retval0];
	} // callseq 5
	add.f64 	%fd112, %fd109, %fd110;
	mul.f64 	%fd23, %fd5, %fd112;
	ld.global.f64 	%fd24, [epsilon];
	ld.global.f64 	%fd25, [m0];
	sub.f64 	%fd26, %fd4, %fd2;
	{
	.reg .b32 %temp; 
	mov.b64 	{%temp, %r14}, %fd26;
	}
	abs.f64 	%fd27, %fd26;
	{ // callseq 6, 0
	.param .b64 param0;
	st.param.f64 	[param0], %fd27;
	.param .b64 param1;
	st.param.f64 	[param1], 0d4000000000000000;
	.param .b64 retval0;
	call.uni (retval0), 
	__internal_accurate_pow, 
	(
	param0, 
	param1
	);
	ld.param.f64 	%fd113, [retval0];
	} // callseq 6
	setp.lt.s32 	%p29, %r14, 0;
	neg.f64 	%fd115, %fd113;
	selp.f64 	%fd116, %fd115, %fd113, %p2;
	selp.f64 	%fd204, %fd116, %fd113, %p29;
	setp.neu.f64 	%p30, %fd26, 0d0000000000000000;
	@%p30 bra 	$L__BB3_17;
	selp.b32 	%r92, %r14, 0, %p2;
	setp.lt.s32 	%p32, %r61, 0;
	or.b32  	%r93, %r92, 2146435072;
	selp.b32 	%r94, %r93, %r92, %p32;
	mov.b32 	%r95, 0;
	mov.b64 	%fd204, {%r95, %r94};
$L__BB3_17:
	add.f64 	%fd117, %fd26, 0d4000000000000000;
	{
	.reg .b32 %temp; 
	mov.b64 	{%temp, %r96}, %fd117;
	}
	and.b32  	%r97, %r96, 2146435072;
	setp.ne.s32 	%p33, %r97, 2146435072;
	@%p33 bra 	$L__BB3_22;
	setp.num.f64 	%p34, %fd26, %fd26;
	@%p34 bra 	$L__BB3_20;
	mov.f64 	%fd118, 0d4000000000000000;
	add.rn.f64 	%fd204, %fd26, %fd118;
	bra.uni 	$L__BB3_22;
$L__BB3_20:
	setp.neu.f64 	%p35, %fd27, 0d7FF0000000000000;
	@%p35 bra 	$L__BB3_22;
	setp.lt.s32 	%p38, %r61, 0;
	selp.b32 	%r99, 0, 2146435072, %p38;
	and.b32  	%r100, %r61, 2147483647;
	setp.ne.s32 	%p39, %r100, 1071644672;
	or.b32  	%r101, %r99, -2147483648;
	selp.b32 	%r102, %r101, %r99, %p39;
	selp.b32 	%r103, %r102, %r99, %p2;
	selp.b32 	%r104, %r103, %r99, %p29;
	mov.b32 	%r105, 0;
	mov.b64 	%fd204, {%r105, %r104};
$L__BB3_22:
	setp.eq.f64 	%p41, %fd26, 0d3FF0000000000000;
	selp.f64 	%fd119, 0d3FF0000000000000, %fd204, %p41;
	mul.f64 	%fd120, %fd25, 0d3FE0000000000000;
	mul.f64 	%fd34, %fd120, %fd119;
	{
	.reg .b32 %temp; 
	mov.b64 	{%temp, %r15}, %fd24;
	}
	abs.f64 	%fd35, %fd24;
	{ // callseq 7, 0
	.param .b64 param0;
	st.param.f64 	[param0], %fd35;
	.param .b64 param1;
	st.param.f64 	[param1], 0d4000000000000000;
	.param .b64 retval0;
	call.uni (retval0), 
	__internal_accurate_pow, 
	(
	param0, 
	param1
	);
	ld.param.f64 	%fd121, [retval0];
	} // callseq 7
	setp.lt.s32 	%p42, %r15, 0;
	neg.f64 	%fd123, %fd121;
	selp.f64 	%fd124, %fd123, %fd121, %p2;
	selp.f64 	%fd206, %fd124, %fd121, %p42;
	setp.neu.f64 	%p43, %fd24, 0d0000000000000000;
	@%p43 bra 	$L__BB3_24;
	selp.b32 	%r107, %r15, 0, %p2;
	setp.lt.s32 	%p45, %r61, 0;
	or.b32  	%r108, %r107, 2146435072;
	selp.b32 	%r109, %r108, %r107, %p45;
	mov.b32 	%r110, 0;
	mov.b64 	%fd206, {%r110, %r109};
$L__BB3_24:
	add.f64 	%fd125, %fd24, 0d4000000000000000;
	{
	.reg .b32 %temp; 
	mov.b64 	{%temp, %r111}, %fd125;
	}
	and.b32  	%r112, %r111, 2146435072;
	setp.ne.s32 	%p46, %r112, 2146435072;
	@%p46 bra 	$L__BB3_29;
	setp.num.f64 	%p47, %fd24, %fd24;
	@%p47 bra 	$L__BB3_27;
	mov.f64 	%fd126, 0d4000000000000000;
	add.rn.f64 	%fd206, %fd24, %fd126;
	bra.uni 	$L__BB3_29;
$L__BB3_27:
	setp.neu.f64 	%p48, %fd35, 0d7FF0000000000000;
	@%p48 bra 	$L__BB3_29;
	setp.lt.s32 	%p51, %r61, 0;
	selp.b32 	%r114, 0, 2146435072, %p51;
	and.b32  	%r115, %r61, 2147483647;
	setp.ne.s32 	%p52, %r115, 1071644672;
	or.b32  	%r116, %r114, -2147483648;
	selp.b32 	%r117, %r116, %r114, %p52;
	selp.b32 	%r118, %r117, %r114, %p2;
	selp.b32 	%r119, %r118, %r114, %p42;
	mov.b32 	%r120, 0;
	mov.b64 	%fd206, {%r120, %r119};
$L__BB3_29:
	and.b32  	%r16, %r61, 2146435072;
	setp.eq.s32 	%p53, %r16, 1062207488;
	setp.eq.f64 	%p54, %fd24, 0d3FF0000000000000;
	selp.f64 	%fd127, 0d3FF0000000000000, %fd206, %p54;
	div.rn.f64 	%fd128, %fd34, %fd127;
	ld.global.u64 	%rd21, [potential_ptr];
	{ // callseq 8, 0
	.param .b64 param0;
	st.param.f64 	[param0], %fd2;
	.param .b64 retval0;
	prototype_8 : .callprototype (.param .b64 _) _ (.param .b64 _);
	call (retval0), 
	%rd21, 
	(
	param0
	)
	, prototype_8;
	ld.param.f64 	%fd129, [retval0];
	} // callseq 8
	add.f64 	%fd131, %fd128, %fd129;
	fma.rn.f64 	%fd42, %fd24, %fd131, %fd23;
	ld.global.f64 	%fd43, [%rd2+-8];
	ld.global.f64 	%fd44, [%rd2];
	ld.global.f64 	%fd45, [%rd2+8];
	ld.global.f64 	%fd46, [epsilon];
	ld.global.f64 	%fd47, [m0];
	sub.f64 	%fd132, %fd44, %fd43;
	{
	.reg .b32 %temp; 
	mov.b64 	{%temp, %r17}, %fd132;
	}
	abs.f64 	%fd48, %fd132;
	{ // callseq 9, 0
	.param .b64 param0;
	st.param.f64 	[param0], %fd48;
	.param .b64 param1;
	st.param.f64 	[param1], 0d4000000000000000;
	.param .b64 retval0;
	call.uni (retval0), 
	__internal_accurate_pow, 
	(
	param0, 
	param1
	);
	ld.param.f64 	%fd133, [retval0];
	} // callseq 9
	setp.lt.s32 	%p55, %r17, 0;
	neg.f64 	%fd135, %fd133;
	selp.f64 	%fd136, %fd135, %fd133, %p53;
	selp.f64 	%fd208, %fd136, %fd133, %p55;
	setp.neu.f64 	%p56, %fd132, 0d0000000000000000;
	@%p56 bra 	$L__BB3_31;
	selp.b32 	%r121, %r17, 0, %p53;
	setp.lt.s32 	%p58, %r61, 0;
	or.b32  	%r122, %r121, 2146435072;
	selp.b32 	%r123, %r122, %r121, %p58;
	mov.b32 	%r124, 0;
	mov.b64 	%fd208, {%r124, %r123};
$L__BB3_31:
	sub.f64 	%fd137, %fd44, %fd43;
	add.f64 	%fd138, %fd137, 0d4000000000000000;
	{
	.reg .b32 %temp; 
	mov.b64 	{%temp, %r125}, %fd138;
	}
	and.b32  	%r126, %r125, 2146435072;
	setp.ne.s32 	%p59, %r126, 2146435072;
	@%p59 bra 	$L__BB3_36;
	sub.f64 	%fd52, %fd44, %fd43;
	setp.num.f64 	%p60, %fd52, %fd52;
	@%p60 bra 	$L__BB3_34;
	mov.f64 	%fd139, 0d4000000000000000;
	add.rn.f64 	%fd208, %fd52, %fd139;
	bra.uni 	$L__BB3_36;
$L__BB3_34:
	setp.neu.f64 	%p61, %fd48, 0d7FF0000000000000;
	@%p61 bra 	$L__BB3_36;
	and.b32  	%r127, %r61, 2146435072;
	setp.eq.s32 	%p63, %r127, 1062207488;
	setp.lt.s32 	%p64, %r61, 0;
	selp.b32 	%r128, 0, 2146435072, %p64;
	and.b32  	%r129, %r61, 2147483647;
	setp.ne.s32 	%p65, %r129, 1071644672;
	or.b32  	%r130, %r128, -2147483648;
	selp.b32 	%r131, %r130, %r128, %p65;
	selp.b32 	%r132, %r131, %r128, %p63;
	selp.b32 	%r133, %r132, %r128, %p55;
	mov.b32 	%r134, 0;
	mov.b64 	%fd208, {%r134, %r133};
$L__BB3_36:
	and.b32  	%r18, %r61, 2146435072;
	setp.eq.s32 	%p66, %r18, 1062207488;
	sub.f64 	%fd140, %fd44, %fd43;
	setp.eq.f64 	%p67, %fd140, 0d3FF0000000000000;
	selp.f64 	%fd141, 0d3FF0000000000000, %fd208, %p67;
	mul.f64 	%fd142, %fd47, 0d3FE0000000000000;
	mul.f64 	%fd56, %fd142, %fd141;
	{
	.reg .b32 %temp; 
	mov.b64 	{%temp, %r19}, %fd46;
	}
	abs.f64 	%fd57, %fd46;
	{ // callseq 10, 0
	.param .b64 param0;
	st.param.f64 	[param0], %fd57;
	.param .b64 param1;
	st.param.f64 	[param1], 0d4000000000000000;
	.param .b64 retval0;
	call.uni (retval0), 
	__internal_accurate_pow, 
	(
	param0, 
	param1
	);
	ld.param.f64 	%fd143, [retval0];
	} // callseq 10
	setp.lt.s32 	%p68, %r19, 0;
	neg.f64 	%fd145, %fd143;
	selp.f64 	%fd146, %fd145, %fd143, %p66;
	selp.f64 	%fd210, %fd146, %fd143, %p68;
	setp.neu.f64 	%p69, %fd46, 0d0000000000000000;
	@%p69 bra 	$L__BB3_38;
	selp.b32 	%r135, %r19, 0, %p66;
	setp.lt.s32 	%p71, %r61, 0;
	or.b32  	%r136, %r135, 2146435072;
	selp.b32 	%r137, %r136, %r135, %p71;
	mov.b32 	%r138, 0;
	mov.b64 	%fd210, {%r138, %r137};
$L__BB3_38:
	add.f64 	%fd147, %fd46, 0d4000000000000000;
	{
	.reg .b32 %temp; 
	mov.b64 	{%temp, %r139}, %fd147;
	}
	and.b32  	%r140, %r139, 2146435072;
	setp.ne.s32 	%p72, %r140, 2146435072;
	@%p72 bra 	$L__BB3_43;
	setp.num.f64 	%p73, %fd46, %fd46;
	@%p73 bra 	$L__BB3_41;
	mov.f64 	%fd148, 0d4000000000000000;
	add.rn.f64 	%fd210, %fd46, %fd148;
	bra.uni 	$L__BB3_43;
$L__BB3_41:
	setp.neu.f64 	%p74, %fd57, 0d7FF0000000000000;
	@%p74 bra 	$L__BB3_43;
	and.b32  	%r141, %r61, 2146435072;
	setp.eq.s32 	%p76, %r141, 1062207488;
	setp.lt.s32 	%p77, %r61, 0;
	selp.b32 	%r142, 0, 2146435072, %p77;
	and.b32  	%r143, %r61, 2147483647;
	setp.ne.s32 	%p78, %r143, 1071644672;
	or.b32  	%r144, %r142, -2147483648;
	selp.b32 	%r145, %r144, %r142, %p78;
	selp.b32 	%r146, %r145, %r142, %p76;
	selp.b32 	%r147, %r146, %r142, %p68;
	mov.b32 	%r148, 0;
	mov.b64 	%fd210, {%r148, %r147};
$L__BB3_43:
	and.b32  	%r20, %r61, 2146435072;
	setp.eq.s32 	%p79, %r20, 1062207488;
	setp.eq.f64 	%p80, %fd46, 0d3FF0000000000000;
	selp.f64 	%fd149, 0d3FF0000000000000, %fd210, %p80;
	div.rn.f64 	%fd150, %fd56, %fd149;
	ld.global.u64 	%rd22, [potential_ptr];
	{ // callseq 11, 0
	.param .b64 param0;
	st.param.f64 	[param0], %fd43;
	.param .b64 retval0;
	prototype_11 : .callprototype (.param .b64 _) _ (.param .b64 _);
	call (retval0), 
	%rd22, 
	(
	param0
	)
	, prototype_11;
	ld.param.f64 	%fd151, [retval0];
	} // callseq 11
	add.f64 	%fd153, %fd150, %fd151;
	mul.f64 	%fd64, %fd46, %fd153;
	ld.global.f64 	%fd65, [epsilon];
	ld.global.f64 	%fd66, [m0];
	sub.f64 	%fd67, %fd45, %fd44;
	{
	.reg .b32 %temp; 
	mov.b64 	{%temp, %r21}, %fd67;
	}
	abs.f64 	%fd68, %fd67;
	{ // callseq 12, 0
	.param .b64 param0;
	st.param.f64 	[param0], %fd68;
	.param .b64 param1;
	st.param.f64 	[param1], 0d4000000000000000;
	.param .b64 retval0;
	call.uni (retval0), 
	__internal_accurate_pow, 
	(
	param0, 
	param1
	);
	ld.param.f64 	%fd154, [retval0];
	} // callseq 12
	setp.lt.s32 	%p81, %r21, 0;
	neg.f64 	%fd156, %fd154;
	selp.f64 	%fd157, %fd156, %fd154, %p79;
	selp.f64 	%fd212, %fd157, %fd154, %p81;
	setp.neu.f64 	%p82, %fd67, 0d0000000000000000;
	@%p82 bra 	$L__BB3_45;
	selp.b32 	%r149, %r21, 0, %p79;
	setp.lt.s32 	%p84, %r61, 0;
	or.b32  	%r150, %r149, 2146435072;
	selp.b32 	%r151, %r150, %r149, %p84;
	mov.b32 	%r152, 0;
	mov.b64 	%fd212, {%r152, %r151};
$L__BB3_45:
	add.f64 	%fd158, %fd67, 0d4000000000000000;
	{
	.reg .b32 %temp; 
	mov.b64 	{%temp, %r153}, %fd158;
	}
	and.b32  	%r154, %r153, 2146435072;
	setp.ne.s32 	%p85, %r154, 2146435072;
	@%p85 bra 	$L__BB3_50;
	setp.num.f64 	%p86, %fd67, %fd67;
	@%p86 bra 	$L__BB3_48;
	mov.f64 	%fd159, 0d4000000000000000;
	add.rn.f64 	%fd212, %fd67, %fd159;
	bra.uni 	$L__BB3_50;
$L__BB3_48:
	setp.neu.f64 	%p87, %fd68, 0d7FF0000000000000;
	@%p87 bra 	$L__BB3_50;
	and.b32  	%r155, %r61, 2146435072;
	setp.eq.s32 	%p89, %r155, 1062207488;
	setp.lt.s32 	%p90, %r61, 0;
	selp.b32 	%r156, 0, 2146435072, %p90;
	and.b32  	%r157, %r61, 2147483647;
	setp.ne.s32 	%p91, %r157, 1071644672;
	or.b32  	%r158, %r156, -2147483648;
	selp.b32 	%r159, %r158, %r156, %p91;
	selp.b32 	%r160, %r159, %r156, %p89;
	selp.b32 	%r161, %r160, %r156, %p81;
	mov.b32 	%r162, 0;
	mov.b64 	%fd212, {%r162, %r161};
$L__BB3_50:
	and.b32  	%r22, %r61, 2146435072;
	setp.eq.s32 	%p92, %r22, 1062207488;
	setp.eq.f64 	%p93, %fd67, 0d3FF0000000000000;
	selp.f64 	%fd160, 0d3FF0000000000000, %fd212, %p93;
	mul.f64 	%fd161, %fd66, 0d3FE0000000000000;
	mul.f64 	%fd75, %fd161, %fd160;
	{
	.reg .b32 %temp; 
	mov.b64 	{%temp, %r23}, %fd65;
	}
	abs.f64 	%fd76, %fd65;
	{ // callseq 13, 0
	.param .b64 param0;
	st.param.f64 	[param0], %fd76;
	.param .b64 param1;
	st.param.f64 	[param1], 0d4000000000000000;
	.param .b64 retval0;
	call.uni (retval0), 
	__internal_accurate_pow, 
	(
	param0, 
	param1
	);
	ld.param.f64 	%fd162, [retval0];
	} // callseq 13
	setp.lt.s32 	%p94, %r23, 0;
	neg.f64 	%fd164, %fd162;
	selp.f64 	%fd165, %fd164, %fd162, %p92;
	selp.f64 	%fd214, %fd165, %fd162, %p94;
	setp.neu.f64 	%p95, %fd65, 0d0000000000000000;
	@%p95 bra 	$L__BB3_52;
	selp.b32 	%r163, %r23, 0, %p92;
	setp.lt.s32 	%p97, %r61, 0;
	or.b32  	%r164, %r163, 2146435072;
	selp.b32 	%r165, %r164, %r163, %p97;
	mov.b32 	%r166, 0;
	mov.b64 	%fd214, {%r166, %r165};
$L__BB3_52:
	add.f64 	%fd166, %fd65, 0d4000000000000000;
	{
	.reg .b32 %temp; 
	mov.b64 	{%temp, %r167}, %fd166;
	}
	and.b32  	%r168, %r167, 2146435072;
	setp.ne.s32 	%p98, %r168, 2146435072;
	@%p98 bra 	$L__BB3_57;
	setp.num.f64 	%p99, %fd65, %fd65;
	@%p99 bra 	$L__BB3_55;
	mov.f64 	%fd167, 0d4000000000000000;
	add.rn.f64 	%fd214, %fd65, %fd167;
	bra.uni 	$L__BB3_57;
$L__BB3_55:
	setp.neu.f64 	%p100, %fd76, 0d7FF0000000000000;
	@%p100 bra 	$L__BB3_57;
	setp.lt.s32 	%p103, %r61, 0;
	selp.b32 	%r170, 0, 2146435072, %p103;
	and.b32  	%r171, %r61, 2147483647;
	setp.ne.s32 	%p104, %r171, 1071644672;
	or.b32  	%r172, %r170, -2147483648;
	selp.b32 	%r173, %r172, %r170, %p104;
	selp.b32 	%r174, %r173, %r170, %p92;
	selp.b32 	%r175, %r174, %r170, %p94;
	mov.b32 	%r176, 0;
	mov.b64 	%fd214, {%r176, %r175};
$L__BB3_57:
	setp.eq.f64 	%p105, %fd65, 0d3FF0000000000000;
	selp.f64 	%fd168, 0d3FF0000000000000, %fd214, %p105;
	div.rn.f64 	%fd169, %fd75, %fd168;
	ld.global.u64 	%rd23, [potential_ptr];
	{ // callseq 14, 0
	.param .b64 param0;
	st.param.f64 	[param0], %fd44;
	.param .b64 retval0;
	prototype_14 : .callprototype (.param .b64 _) _ (.param .b64 _);
	call (retval0), 
	%rd23, 
	(
	param0
	)
	, prototype_14;
	ld.param.f64 	%fd170, [retval0];
	} // callseq 14
	add.f64 	%fd172, %fd169, %fd170;
	fma.rn.f64 	%fd173, %fd65, %fd172, %fd64;
	sub.f64 	%fd83, %fd42, %fd173;
	setp.geu.f64 	%p106, %fd83, 0d0000000000000000;
	@%p106 bra 	$L__BB3_59;
	st.global.f64 	[%rd2], %fd2;
	mov.u32 	%r208, %r210;
	mov.u32 	%r209, %r211;
	mov.u32 	%r210, %r212;
	mov.u32 	%r211, %r2;
	mov.u32 	%r212, %r1;
	bra.uni 	$L__BB3_64;
$L__BB3_59:
	neg.f64 	%fd174, %fd83;
	fma.rn.f64 	%fd175, %fd83, 0dBFF71547652B82FE, 0d4338000000000000;
	{
	.reg .b32 %temp; 
	mov.b64 	{%r24, %temp}, %fd175;
	}
	mov.f64 	%fd176, 0dC338000000000000;
	add.rn.f64 	%fd177, %fd175, %fd176;
	fma.rn.f64 	%fd178, %fd177, 0dBFE62E42FEFA39EF, %fd174;
	fma.rn.f64 	%fd179, %fd177, 0dBC7ABC9E3B39803F, %fd178;
	fma.rn.f64 	%fd180, %fd179, 0d3E5ADE1569CE2BDF, 0d3E928AF3FCA213EA;
	fma.rn.f64 	%fd181, %fd180, %fd179, 0d3EC71DEE62401315;
	fma.rn.f64 	%fd182, %fd181, %fd179, 0d3EFA01997C89EB71;
	fma.rn.f64 	%fd183, %fd182, %fd179, 0d3F2A01A014761F65;
	fma.rn.f64 	%fd184, %fd183, %fd179, 0d3F56C16C1852B7AF;
	fma.rn.f64 	%fd185, %fd184, %fd179, 0d3F81111111122322;
	fma.rn.f64 	%fd186, %fd185, %fd179, 0d3FA55555555502A1;
	fma.rn.f64 	%fd187, %fd186, %fd179, 0d3FC5555555555511;
	fma.rn.f64 	%fd188, %fd187, %fd179, 0d3FE000000000000B;
	fma.rn.f64 	%fd189, %fd188, %fd179, 0d3FF0000000000000;
	fma.rn.f64 	%fd190, %fd189, %fd179, 0d3FF0000000000000;
	{
	.reg .b32 %temp; 
	mov.b64 	{%r25, %temp}, %fd190;
	}
	{
	.reg .b32 %temp; 
	mov.b64 	{%temp, %r26}, %fd190;
	}
	shl.b32 	%r177, %r24, 20;
	add.s32 	%r178, %r177, %r26;
	mov.b64 	%fd215, {%r25, %r178};
	{
	.reg .b32 %temp; 
	mov.b64 	{%temp, %r179}, %fd174;
	}
	mov.b32 	%f3, %r179;
	abs.f32 	%f2, %f3;
	setp.lt.f32 	%p107, %f2, 0f4086232B;
	@%p107 bra 	$L__BB3_62;
	setp.gt.f64 	%p108, %fd83, 0d0000000000000000;
	mov.f64 	%fd191, 0d7FF0000000000000;
	sub.f64 	%fd192, %fd191, %fd83;
	selp.f64 	%fd215, 0d0000000000000000, %fd192, %p108;
	setp.geu.f32 	%p109, %f2, 0f40874800;
	@%p109 bra 	$L__BB3_62;
	shr.u32 	%r180, %r24, 31;
	add.s32 	%r181, %r24, %r180;
	shr.s32 	%r182, %r181, 1;
	shl.b32 	%r183, %r182, 20;
	add.s32 	%r184, %r26, %r183;
	mov.b64 	%fd193, {%r25, %r184};
	sub.s32 	%r185, %r24, %r182;
	shl.b32 	%r186, %r185, 20;
	add.s32 	%r187, %r186, 1072693248;
	mov.b32 	%r188, 0;
	mov.b64 	%fd194, {%r188, %r187};
	mul.f64 	%fd215, %fd194, %fd193;
$L__BB3_62:
	shr.u32 	%r189, %r1, 2;
	xor.b32  	%r190, %r189, %r1;
	shl.b32 	%r191, %r210, 4;
	shl.b32 	%r192, %r190, 1;
	xor.b32  	%r193, %r192, %r191;
	xor.b32  	%r194, %r193, %r190;
	xor.b32  	%r209, %r194, %r210;
	add.s32 	%r195, %r6, %r209;
	add.s32 	%r196, %r195, 1087311;
	shr.u32 	%r197, %r2, 2;
	xor.b32  	%r198, %r197, %r2;
	shl.b32 	%r199, %r209, 4;
	shl.b32 	%r200, %r198, 1;
	xor.b32  	%r201, %r200, %r199;
	xor.b32  	%r202, %r201, %r198;
	xor.b32  	%r208, %r202, %r209;
	add.s32 	%r213, %r6, 1449748;
	add.s32 	%r203, %r208, %r213;
	cvt.u64.u32 	%rd24, %r196;
	mul.wide.u32 	%rd25, %r203, 2097152;
	xor.b64  	%rd26, %rd25, %rd24;
	cvt.rn.f64.u64 	%fd195, %rd26;
	fma.rn.f64 	%fd196, %fd195, 0d3CA0000000000000, 0d3C90000000000000;
	setp.leu.f64 	%p110, %fd215, %fd196;
	@%p110 bra 	$L__BB3_64;
	st.global.f64 	[%rd2], %fd2;
$L__BB3_64:
	ld.param.u64 	%rd32, [_Z15metropolis_stepPdmmmddP17curandStateXORWOW_param_6];
	cvta.to.global.u64 	%rd27, %rd32;
	mov.u32 	%r204, %ntid.x;
	mov.u32 	%r205, %ctaid.x;
	mov.u32 	%r206, %tid.x;
	mad.lo.s32 	%r207, %r204, %r205, %r206;
	mul.wide.u32 	%rd28, %r207, 48;
	add.s64 	%rd29, %rd27, %rd28;
	st.global.v2.u32 	[%rd29], {%r213, %r212};
	st.global.v2.u32 	[%rd29+8], {%r211, %r210};
	st.global.v2.u32 	[%rd29+16], {%r209, %r208};
	st.global.v2.u32 	[%rd29+24], {%r4, %r5};
	st.global.f32 	[%rd29+32], %f1;
	st.global.f64 	[%rd29+40], %fd1;
$L__BB3_65:
	ret;

}
.func  (.param .b64 func_retval0) __internal_accurate_pow(
	.param .b64 __internal_accurate_pow_param_0,
	.param .b64 __internal_accurate_pow_param_1
)
{
	.reg .pred 	%p<8>;
	.reg .b32 	%r<49>;
	.reg .b32 	%f<3>;
	.reg .b64 	%fd<109>;

	ld.param.f64 	%fd10, [__internal_accurate_pow_param_0];
	ld.param.f64 	%fd11, [__internal_accurate_pow_param_1];
	{
	.reg .b32 %temp; 
	mov.b64 	{%temp, %r46}, %fd10;
	}
	{
	.reg .b32 %temp; 
	mov.b64 	{%r45, %temp}, %fd10;
	}
	shr.u32 	%r47, %r46, 20;
	setp.gt.u32 	%p1, %r46, 1048575;
	@%p1 bra 	$L__BB4_2;
	mul.f64 	%fd12, %fd10, 0d4350000000000000;
	{
	.reg .b32 %temp; 
	mov.b64 	{%temp, %r46}, %fd12;
	}
	{
	.reg .b32 %temp; 
	mov.b64 	{%r45, %temp}, %fd12;
	}
	shr.u32 	%r16, %r46, 20;
	add.s32 	%r47, %r16, -54;
$L__BB4_2:
	add.s32 	%r48, %r47, -1023;
	and.b32  	%r17, %r46, -2146435073;
	or.b32  	%r18, %r17, 1072693248;
	mov.b64 	%fd107, {%r45, %r18};
	setp.lt.u32 	%p2, %r18, 1073127583;
	@%p2 bra 	$L__BB4_4;
	{
	.reg .b32 %temp; 
	mov.b64 	{%r19, %temp}, %fd107;
	}
	{
	.reg .b32 %temp; 
	mov.b64 	{%temp, %r20}, %fd107;
	}
	add.s32 	%r21, %r20, -1048576;
	mov.b64 	%fd107, {%r19, %r21};
	add.s32 	%r48, %r47, -1022;
$L__BB4_4:
	add.f64 	%fd13, %fd107, 0dBFF0000000000000;
	add.f64 	%fd14, %fd107, 0d3FF0000000000000;
	rcp.approx.ftz.f64 	%fd15, %fd14;
	neg.f64 	%fd16, %fd14;
	fma.rn.f64 	%fd17, %fd16, %fd15, 0d3FF0000000000000;
	fma.rn.f64 	%fd18, %fd17, %fd17, %fd17;
	fma.rn.f64 	%fd19, %fd18, %fd15, %fd15;
	mul.f64 	%fd20, %fd13, %fd19;
	fma.rn.f64 	%fd21, %fd13, %fd19, %fd20;
	mul.f64 	%fd22, %fd21, %fd21;
	fma.rn.f64 	%fd23, %fd22, 0d3EB0F5FF7D2CAFE2, 0d3ED0F5D241AD3B5A;
	fma.rn.f64 	%fd24, %fd23, %fd22, 0d3EF3B20A75488A3F;
	fma.rn.f64 	%fd25, %fd24, %fd22, 0d3F1745CDE4FAECD5;
	fma.rn.f64 	%fd26, %fd25, %fd22, 0d3F3C71C7258A578B;
	fma.rn.f64 	%fd27, %fd26, %fd22, 0d3F6249249242B910;
	fma.rn.f64 	%fd28, %fd27, %fd22, 0d3F89999999999DFB;
	sub.f64 	%fd29, %fd13, %fd21;
	add.f64 	%fd30, %fd29, %fd29;
	neg.f64 	%fd31, %fd21;
	fma.rn.f64 	%fd32, %fd31, %fd13, %fd30;
	mul.f64 	%fd33, %fd19, %fd32;
	fma.rn.f64 	%fd34, %fd22, %fd28, 0d3FB5555555555555;
	mov.f64 	%fd35, 0d3FB5555555555555;
	sub.f64 	%fd36, %fd35, %fd34;
	fma.rn.f64 	%fd37, %fd22, %fd28, %fd36;
	add.f64 	%fd38, %fd37, 0dBC46A4CB00B9E7B0;
	add.f64 	%fd39, %fd34, %fd38;
	sub.f64 	%fd40, %fd34, %fd39;
	add.f64 	%fd41, %fd38, %fd40;
	mul.rn.f64 	%fd42, %fd21, %fd21;
	neg.f64 	%fd43, %fd42;
	fma.rn.f64 	%fd44, %fd21, %fd21, %fd43;
	{
	.reg .b32 %temp; 
	mov.b64 	{%r22, %temp}, %fd33;
	}
	{
	.reg .b32 %temp; 
	mov.b64 	{%temp, %r23}, %fd33;
	}
	add.s32 	%r24, %r23, 1048576;
	mov.b64 	%fd45, {%r22, %r24};
	fma.rn.f64 	%fd46, %fd21, %fd45, %fd44;
	mul.rn.f64 	%fd47, %fd42, %fd21;
	neg.f64 	%fd48, %fd47;
	fma.rn.f64 	%fd49, %fd42, %fd21, %fd48;
	fma.rn.f64 	%fd50, %fd42, %fd33, %fd49;
	fma.rn.f64 	%fd51, %fd46, %fd21, %fd50;
	mul.rn.f64 	%fd52, %fd39, %fd47;
	neg.f64 	%fd53, %fd52;
	fma.rn.f64 	%fd54, %fd39, %fd47, %fd53;
	fma.rn.f64 	%fd55, %fd39, %fd51, %fd54;
	fma.rn.f64 	%fd56, %fd41, %fd47, %fd55;
	add.f64 	%fd57, %fd52, %fd56;
	sub.f64 	%fd58, %fd52, %fd57;
	add.f64 	%fd59, %fd56, %fd58;
	add.f64 	%fd60, %fd21, %fd57;
	sub.f64 	%fd61, %fd21, %fd60;
	add.f64 	%fd62, %fd57, %fd61;
	add.f64 	%fd63, %fd59, %fd62;
	add.f64 	%fd64, %fd33, %fd63;
	add.f64 	%fd65, %fd60, %fd64;
	sub.f64 	%fd66, %fd60, %fd65;
	add.f64 	%fd67, %fd64, %fd66;
	xor.b32  	%r25, %r48, -2147483648;
	mov.b32 	%r26, 1127219200;
	mov.b64 	%fd68, {%r25, %r26};
	mov.b32 	%r27, -2147483648;
	mov.b64 	%fd69, {%r27, %r26};
	sub.f64 	%fd70, %fd68, %fd69;
	fma.rn.f64 	%fd71, %fd70, 0d3FE62E42FEFA39EF, %fd65;
	fma.rn.f64 	%fd72, %fd70, 0dBFE62E42FEFA39EF, %fd71;
	sub.f64 	%fd73, %fd72, %fd65;
	sub.f64 	%fd74, %fd67, %fd73;
	fma.rn.f64 	%fd75, %fd70, 0d3C7ABC9E3B39803F, %fd74;
	add.f64 	%fd76, %fd71, %fd75;
	sub.f64 	%fd77, %fd71, %fd76;
	add.f64 	%fd78, %fd75, %fd77;
	{
	.reg .b32 %temp; 
	mov.b64 	{%temp, %r28}, %fd11;
	}
	{
	.reg .b32 %temp; 
	mov.b64 	{%r29, %temp}, %fd11;
	}
	shl.b32 	%r30, %r28, 1;
	setp.gt.u32 	%p3, %r30, -33554433;
	and.b32  	%r31, %r28, -15728641;
	selp.b32 	%r32, %r31, %r28, %p3;
	mov.b64 	%fd79, {%r29, %r32};
	mul.rn.f64 	%fd80, %fd76, %fd79;
	neg.f64 	%fd81, %fd80;
	fma.rn.f64 	%fd82, %fd76, %fd79, %fd81;
	fma.rn.f64 	%fd83, %fd78, %fd79, %fd82;
	add.f64 	%fd4, %fd80, %fd83;
	sub.f64 	%fd84, %fd80, %fd4;
	add.f64 	%fd5, %fd83, %fd84;
	fma.rn.f64 	%fd85, %fd4, 0d3FF71547652B82FE, 0d4338000000000000;
	{
	.reg .b32 %temp; 
	mov.b64 	{%r13, %temp}, %fd85;
	}
	mov.f64 	%fd86, 0dC338000000000000;
	add.rn.f64 	%fd87, %fd85, %fd86;
	fma.rn.f64 	%fd88, %fd87, 0dBFE62E42FEFA39EF, %fd4;
	fma.rn.f64 	%fd89, %fd87, 0dBC7ABC9E3B39803F, %fd88;
	fma.rn.f64 	%fd90, %fd89, 0d3E5ADE1569CE2BDF, 0d3E928AF3FCA213EA;
	fma.rn.f64 	%fd91, %fd90, %fd89, 0d3EC71DEE62401315;
	fma.rn.f64 	%fd92, %fd91, %fd89, 0d3EFA01997C89EB71;
	fma.rn.f64 	%fd93, %fd92, %fd89, 0d3F2A01A014761F65;
	fma.rn.f64 	%fd94, %fd93, %fd89, 0d3F56C16C1852B7AF;
	fma.rn.f64 	%fd95, %fd94, %fd89, 0d3F81111111122322;
	fma.rn.f64 	%fd96, %fd95, %fd89, 0d3FA55555555502A1;
	fma.rn.f64 	%fd97, %fd96, %fd89, 0d3FC5555555555511;
	fma.rn.f64 	%fd98, %fd97, %fd89, 0d3FE000000000000B;
	fma.rn.f64 	%fd99, %fd98, %fd89, 0d3FF0000000000000;
	fma.rn.f64 	%fd100, %fd99, %fd89, 0d3FF0000000000000;
	{
	.reg .b32 %temp; 
	mov.b64 	{%r14, %temp}, %fd100;
	}
	{
	.reg .b32 %temp; 
	mov.b64 	{%temp, %r15}, %fd100;
	}
	shl.b32 	%r33, %r13, 20;
	add.s32 	%r34, %r33, %r15;
	mov.b64 	%fd108, {%r14, %r34};
	{
	.reg .b32 %temp; 
	mov.b64 	{%temp, %r35}, %fd4;
	}
	mov.b32 	%f2, %r35;
	abs.f32 	%f1, %f2;
	setp.lt.f32 	%p4, %f1, 0f4086232B;
	@%p4 bra 	$L__BB4_7;
	setp.lt.f64 	%p5, %fd4, 0d0000000000000000;
	add.f64 	%fd101, %fd4, 0d7FF0000000000000;
	selp.f64 	%fd108, 0d0000000000000000, %fd101, %p5;
	setp.geu.f32 	%p6, %f1, 0f40874800;
	@%p6 bra 	$L__BB4_7;
	shr.u32 	%r36, %r13, 31;
	add.s32 	%r37, %r13, %r36;
	shr.s32 	%r38, %r37, 1;
	shl.b32 	%r39, %r38, 20;
	add.s32 	%r40, %r15, %r39;
	mov.b64 	%fd102, {%r14, %r40};
	sub.s32 	%r41, %r13, %r38;
	shl.b32 	%r42, %r41, 20;
	add.s32 	%r43, %r42, 1072693248;
	mov.b32 	%r44, 0;
	mov.b64 	%fd103, {%r44, %r43};
	mul.f64 	%fd108, %fd103, %fd102;
$L__BB4_7:
	abs.f64 	%fd104, %fd108;
	setp.eq.f64 	%p7, %fd104, 0d7FF0000000000000;
	fma.rn.f64 	%fd105, %fd108, %fd5, %fd108;
	selp.f64 	%fd106, %fd108, %fd105, %p7;
	st.param.f64 	[func_retval0], %fd106;
	ret;

}


// ===== COMPILED SASS (sm_100) =====

	.target	sm_100

	.elftype	@"ET_EXEC"


//--------------------- .note.nv.tkinfo           --------------------------
	.section	.note.nv.tkinfo,"",@"SHT_NOTE"
	.sectionflags	@"SHF_NOTE_NV_TKINFO"
	.tkinfo
        /*0018*/ 	.word	0x00000002
        /*0030*/ 	.string	""
        /*0030*/ 	.string	"ptxas"
        /*0030*/ 	.string	"Cuda compilation tools, release 13.0, V13.0.88"
        /*0030*/ 	.string	"Build cuda_13.0.r13.0/compiler.36424714_0"
        /*0030*/ 	.string	"-arch sm_100 -m 64 "



//--------------------- .note.nv.cuinfo           --------------------------
	.section	.note.nv.cuinfo,"",@"SHT_NOTE"
	.sectionflags	@"SHF_NOTE_NV_CUINFO"
        /*0018*/ 	.short	0x0002
        /*001a*/ 	.short	0x0064
        /*001c*/ 	.short	0x0082
	.zero		2


//--------------------- .nv.info                  --------------------------
	.section	.nv.info,"",@"SHT_CUDA_INFO"
	.align	4


	//----- nvinfo : EIATTR_REGCOUNT
	.align		4
        /*0000*/ 	.byte	0x04, 0x2f
        /*0002*/ 	.short	(.L_18 - .L_17)
	.align		4
.L_17:
        /*0004*/ 	.word	index@(_Z15setup_randomizeP17curandStateXORWOWm)
        /*0008*/ 	.word	0x00000020


	//----- nvinfo : EIATTR_FRAME_SIZE
	.align		4
.L_18:
        /*000c*/ 	.byte	0x04, 0x11
        /*000e*/ 	.short	(.L_20 - .L_19)
	.align		4
.L_19:
        /*0010*/ 	.word	index@(_Z15setup_randomizeP17curandStateXORWOWm)
        /*0014*/ 	.word	0x00000000


	//----- nvinfo : EIATTR_REGCOUNT
	.align		4
.L_20:
        /*0018*/ 	.byte	0x04, 0x2f
        /*001a*/ 	.short	(.L_22 - .L_21)
	.align		4
.L_21:
        /*001c*/ 	.word	index@(_Z22randomize_double_arrayPdmddP17curandStateXORWOW)
        /*0020*/ 	.word	0x0000001e


	//----- nvinfo : EIATTR_FRAME_SIZE
	.align		4
.L_22:
        /*0024*/ 	.byte	0x04, 0x11
        /*0026*/ 	.short	(.L_24 - .L_23)
	.align		4
.L_23:
        /*0028*/ 	.word	index@(_Z22randomize_double_arrayPdmddP17curandStateXORWOW)
        /*002c*/ 	.word	0x00000000


	//----- nvinfo : EIATTR_REGCOUNT
	.align		4
.L_24:
        /*0030*/ 	.byte	0x04, 0x2f
        /*0032*/ 	.short	(.L_26 - .L_25)
	.align		4
.L_25:
        /*0034*/ 	.word	index@(_Z15metropolis_stepPdmmmddP17curandStateXORWOW)
        /*0038*/ 	.word	0x00000048


	//----- nvinfo : EIATTR_FRAME_SIZE
	.align		4
.L_26:
        /*003c*/ 	.byte	0x04, 0x11
        /*003e*/ 	.short	(.L_28 - .L_27)
	.align		4
.L_27:
        /*0040*/ 	.word	index@($__internal_0_$__cuda_sm20_div_rn_f64_full)
        /*0044*/ 	.word	0x00000060


	//----- nvinfo : EIATTR_FRAME_SIZE
	.align		4
.L_28:
        /*0048*/ 	.byte	0x04, 0x11
        /*004a*/ 	.short	(.L_30 - .L_29)
	.align		4
.L_29:
        /*004c*/ 	.word	index@($_Z15metropolis_stepPdmmmddP17curandStateXORWOW$__internal_accurate_pow)
        /*0050*/ 	.word	0x00000060


	//----- nvinfo : EIATTR_FRAME_SIZE
	.align		4
.L_30:
        /*0054*/ 	.byte	0x04, 0x11
        /*0056*/ 	.short	(.L_32 - .L_31)
	.align		4
.L_31:
        /*0058*/ 	.word	index@($_Z15metropolis_stepPdmmmddP17curandStateXORWOW$_Z9potentiald)
        /*005c*/ 	.word	0x00000060


	//----- nvinfo : EIATTR_FRAME_SIZE
	.align		4
.L_32:
        /*0060*/ 	.byte	0x04, 0x11
        /*0062*/ 	.short	(.L_34 - .L_33)
	.align		4
.L_33:
        /*0064*/ 	.word	index@(_Z15metropolis_stepPdmmmddP17curandStateXORWOW)
        /*0068*/ 	.word	0x00000060


	//----- nvinfo : EIATTR_MIN_STACK_SIZE
	.align		4
.L_34:
        /*006c*/ 	.byte	0x04, 0x12
        /*006e*/ 	.short	(.L_36 - .L_35)
	.align		4
.L_35:
        /*0070*/ 	.word	index@(_Z15metropolis_stepPdmmmddP17curandStateXORWOW)
        /*0074*/ 	.word	0x00000060


	//----- nvinfo : EIATTR_MIN_STACK_SIZE
	.align		4
.L_36:
        /*0078*/ 	.byte	0x04, 0x12
        /*007a*/ 	.short	(.L_38 - .L_37)
	.align		4
.L_37:
        /*007c*/ 	.word	index@(_Z22randomize_double_arrayPdmddP17curandStateXORWOW)
        /*0080*/ 	.word	0x00000000


	//----- nvinfo : EIATTR_MIN_STACK_SIZE
	.align		4
.L_38:
        /*0084*/ 	.byte	0x04, 0x12
        /*0086*/ 	.short	(.L_40 - .L_39)
	.align		4
.L_39:
        /*0088*/ 	.word	index@(_Z15setup_randomizeP17curandStateXORWOWm)
        /*008c*/ 	.word	0x00000000
.L_40:


//--------------------- .nv.compat                --------------------------
	.section	.nv.compat,"",@"SHT_CUDA_COMPAT_INFO"
	.align	4
        /*0000*/ 	.byte	0x02, 0x09, 0x00, 0x00, 0x02, 0x02, 0x01, 0x00, 0x02, 0x05, 0x05, 0x00, 0x03, 0x07, 0x01, 0x01
        /*0010*/ 	.byte	0x02, 0x03, 0x00, 0x00, 0x02, 0x06, 0x01, 0x00, 0x04, 0x0b, 0x08, 0x00, 0x01, 0x00, 0x00, 0x00
        /*0020*/ 	.byte	0x00, 0x00, 0x00, 0x00


//--------------------- .nv.info._Z15metropolis_stepPdmmmddP17curandStateXORWOW --------------------------
	.section	.nv.info._Z15metropolis_stepPdmmmddP17curandStateXORWOW,"",@"SHT_CUDA_INFO"
	.sectionflags	@""
	.align	4


	//----- nvinfo : EIATTR_CUDA_API_VERSION
	.align		4
        /*0000*/ 	.byte	0x04, 0x37
        /*0002*/ 	.short	(.L_42 - .L_41)
.L_41:
        /*0004*/ 	.word	0x00000082


	//----- nvinfo : EIATTR_KPARAM_INFO
	.align		4
.L_42:
        /*0008*/ 	.byte	0x04, 0x17
        /*000a*/ 	.short	(.L_44 - .L_43)
.L_43:
        /*000c*/ 	.word	0x00000000
        /*0010*/ 	.short	0x0006
        /*0012*/ 	.short	0x0030
        /*0014*/ 	.byte	0x00, 0xf5, 0x21, 0x00


	//----- nvinfo : EIATTR_KPARAM_INFO
	.align		4
.L_44:
        /*0018*/ 	.byte	0x04, 0x17
        /*001a*/ 	.short	(.L_46 - .L_45)
.L_45:
        /*001c*/ 	.word	0x00000000
        /*0020*/ 	.short	0x0005
        /*0022*/ 	.short	0x0028
        /*0024*/ 	.byte	0x00, 0xf0, 0x21, 0x00


	//----- nvinfo : EIATTR_KPARAM_INFO
	.align		4
.L_46:
        /*0028*/ 	.byte	0x04, 0x17
        /*002a*/ 	.short	(.L_48 - .L_47)
.L_47:
        /*002c*/ 	.word	0x00000000
        /*0030*/ 	.short	0x0004
        /*0032*/ 	.short	0x0020
        /*0034*/ 	.byte	0x00, 0xf0, 0x21, 0x00


	//----- nvinfo : EIATTR_KPARAM_INFO
	.align		4
.L_48:
        /*0038*/ 	.byte	0x04, 0x17
        /*003a*/ 	.short	(.L_50 - .L_49)
.L_49:
        /*003c*/ 	.word	0x00000000
        /*0040*/ 	.short	0x0003
        /*0042*/ 	.short	0x0018
        /*0044*/ 	.byte	0x00, 0xf0, 0x21, 0x00


	//----- nvinfo : EIATTR_KPARAM_INFO
	.align		4
.L_50:
        /*0048*/ 	.byte	0x04, 0x17
        /*004a*/ 	.short	(.L_52 - .L_51)
.L_51:
        /*004c*/ 	.word	0x00000000
        /*0050*/ 	.short	0x0002
        /*0052*/ 	.short	0x0010
        /*0054*/ 	.byte	0x00, 0xf0, 0x21, 0x00


	//----- nvinfo : EIATTR_KPARAM_INFO
	.align		4
.L_52:
        /*0058*/ 	.byte	0x04, 0x17
        /*005a*/ 	.short	(.L_54 - .L_53)
.L_53:
        /*005c*/ 	.word	0x00000000
        /*0060*/ 	.short	0x0001
        /*0062*/ 	.short	0x0008
        /*0064*/ 	.byte	0x00, 0xf0, 0x21, 0x00


	//----- nvinfo : EIATTR_KPARAM_INFO
	.align		4
.L_54:
        /*0068*/ 	.byte	0x04, 0x17
        /*006a*/ 	.short	(.L_56 - .L_55)
.L_55:
        /*006c*/ 	.word	0x00000000
        /*0070*/ 	.short	0x0000
        /*0072*/ 	.short	0x0000
        /*0074*/ 	.byte	0x00, 0xf5, 0x21, 0x00


	//----- nvinfo : EIATTR_SPARSE_MMA_MASK
	.align		4
.L_56:
        /*0078*/ 	.byte	0x03, 0x50
        /*007a*/ 	.short	0x0000


	//----- nvinfo : EIATTR_MAXREG_COUNT
	.align		4
        /*007c*/ 	.byte	0x03, 0x1b
        /*007e*/ 	.short	0x00ff


	//----- nvinfo : EIATTR_MERCURY_ISA_VERSION
	.align		4
        /*0080*/ 	.byte	0x03, 0x5f
        /*0082*/ 	.short	0x0101


	//----- nvinfo : EIATTR_VRC_CTA_INIT_COUNT
	.align		4
        /*0084*/ 	.byte	0x02, 0x4a
	.zero		1
	.zero		1


	//----- nvinfo : EIATTR_EXIT_INSTR_OFFSETS
	.align		4
        /*0088*/ 	.byte	0x04, 0x1c
        /*008a*/ 	.short	(.L_58 - .L_57)


	//   ....[0]....
.L_57:
        /*008c*/ 	.word	0x000000c0


	//   ....[1]....
        /*0090*/ 	.word	0x00002040


	//----- nvinfo : EIATTR_CRS_STACK_SIZE
	.align		4
.L_58:
        /*0094*/ 	.byte	0x04, 0x1e
        /*0096*/ 	.short	(.L_60 - .L_59)
.L_59:
        /*0098*/ 	.word	0x00000000


	//----- nvinfo : EIATTR_CBANK_PARAM_SIZE
	.align		4
.L_60:
        /*009c*/ 	.byte	0x03, 0x19
        /*009e*/ 	.short	0x0038


	//----- nvinfo : EIATTR_PARAM_CBANK
	.align		4
        /*00a0*/ 	.byte	0x04, 0x0a
        /*00a2*/ 	.short	(.L_62 - .L_61)
	.align		4
.L_61:
        /*00a4*/ 	.word	index@(.nv.constant0._Z15metropolis_stepPdmmmddP17curandStateXORWOW)
        /*00a8*/ 	.short	0x0380
        /*00aa*/ 	.short	0x0038


	//----- nvinfo : EIATTR_SW_WAR
	.align		4
.L_62:
        /*00ac*/ 	.byte	0x04, 0x36
        /*00ae*/ 	.short	(.L_64 - .L_63)
.L_63:
        /*00b0*/ 	.word	0x00000008
.L_64:


//--------------------- .nv.info._Z22randomize_double_arrayPdmddP17curandStateXORWOW --------------------------
	.section	.nv.info._Z22randomize_double_arrayPdmddP17curandStateXORWOW,"",@"SHT_CUDA_INFO"
	.sectionflags	@""
	.align	4


	//----- nvinfo : EIATTR_CUDA_API_VERSION
	.align		4
        /*0000*/ 	.byte	0x04, 0x37
        /*0002*/ 	.short	(.L_66 - .L_65)
.L_65:
        /*0004*/ 	.word	0x00000082


	//----- nvinfo : EIATTR_KPARAM_INFO
	.align		4
.L_66:
        /*0008*/ 	.byte	0x04, 0x17
        /*000a*/ 	.short	(.L_68 - .L_67)
.L_67:
        /*000c*/ 	.word	0x00000000
        /*0010*/ 	.short	0x0004
        /*0012*/ 	.short	0x0020
        /*0014*/ 	.byte	0x00, 0xf5, 0x21, 0x00


	//----- nvinfo : EIATTR_KPARAM_INFO
	.align		4
.L_68:
        /*0018*/ 	.byte	0x04, 0x17
        /*001a*/ 	.short	(.L_70 - .L_69)
.L_69:
        /*001c*/ 	.word	0x00000000
        /*0020*/ 	.short	0x0003
        /*0022*/ 	.short	0x0018
        /*0024*/ 	.byte	0x00, 0xf0, 0x21, 0x00


	//----- nvinfo : EIATTR_KPARAM_INFO
	.align		4
.L_70:
        /*0028*/ 	.byte	0x04, 0x17
        /*002a*/ 	.short	(.L_72 - .L_71)
.L_71:
        /*002c*/ 	.word	0x00000000
        /*0030*/ 	.short	0x0002
        /*0032*/ 	.short	0x0010
        /*0034*/ 	.byte	0x00, 0xf0, 0x21, 0x00


	//----- nvinfo : EIATTR_KPARAM_INFO
	.align		4
.L_72:
        /*0038*/ 	.byte	0x04, 0x17
        /*003a*/ 	.short	(.L_74 - .L_73)
.L_73:
        /*003c*/ 	.word	0x00000000
        /*0040*/ 	.short	0x0001
        /*0042*/ 	.short	0x0008
        /*0044*/ 	.byte	0x00, 0xf0, 0x21, 0x00


	//----- nvinfo : EIATTR_KPARAM_INFO
	.align		4
.L_74:
        /*0048*/ 	.byte	0x04, 0x17
        /*004a*/ 	.short	(.L_76 - .L_75)
.L_75:
        /*004c*/ 	.word	0x00000000
        /*0050*/ 	.short	0x0000
        /*0052*/ 	.short	0x0000
        /*0054*/ 	.byte	0x00, 0xf5, 0x21, 0x00


	//----- nvinfo : EIATTR_SPARSE_MMA_MASK
	.align		4
.L_76:
        /*0058*/ 	.byte	0x03, 0x50
        /*005a*/ 	.short	0x0000


	//----- nvinfo : EIATTR_MAXREG_COUNT
	.align		4
        /*005c*/ 	.byte	0x03, 0x1b
        /*005e*/ 	.short	0x00ff


	//----- nvinfo : EIATTR_MERCURY_ISA_VERSION
	.align		4
        /*0060*/ 	.byte	0x03, 0x5f
        /*0062*/ 	.short	0x0101


	//----- nvinfo : EIATTR_VRC_CTA_INIT_COUNT
	.align		4
        /*0064*/ 	.byte	0x02, 0x4a
	.zero		1
	.zero		1


	//----- nvinfo : EIATTR_EXIT_INSTR_OFFSETS
	.align		4
        /*0068*/ 	.byte	0x04, 0x1c
        /*006a*/ 	.short	(.L_78 - .L_77)


	//   ....[0]....
.L_77:
        /*006c*/ 	.word	0x00000490


	//----- nvinfo : EIATTR_CRS_STACK_SIZE
	.align		4
.L_78:
        /*0070*/ 	.byte	0x04, 0x1e
        /*0072*/ 	.short	(.L_80 - .L_79)
.L_79:
        /*0074*/ 	.word	0x00000000


	//----- nvinfo : EIATTR_CBANK_PARAM_SIZE
	.align		4
.L_80:
        /*0078*/ 	.byte	0x03, 0x19
        /*007a*/ 	.short	0x0028


	//----- nvinfo : EIATTR_PARAM_CBANK
	.align		4
        /*007c*/ 	.byte	0x04, 0x0a
        /*007e*/ 	.short	(.L_82 - .L_81)
	.align		4
.L_81:
        /*0080*/ 	.word	index@(.nv.constant0._Z22randomize_double_arrayPdmddP17curandStateXORWOW)
        /*0084*/ 	.short	0x0380
        /*0086*/ 	.short	0x0028


	//----- nvinfo : EIATTR_SW_WAR
	.align		4
.L_82:
        /*0088*/ 	.byte	0x04, 0x36
        /*008a*/ 	.short	(.L_84 - .L_83)
.L_83:
        /*008c*/ 	.word	0x00000008
.L_84:


//--------------------- .nv.info._Z15setup_randomizeP17curandStateXORWOWm --------------------------
	.section	.nv.info._Z15setup_randomizeP17curandStateXORWOWm,"",@"SHT_CUDA_INFO"
	.sectionflags	@""
	.align	4


	//----- nvinfo : EIATTR_CUDA_API_VERSION
	.align		4
        /*0000*/ 	.byte	0x04, 0x37
        /*0002*/ 	.short	(.L_86 - .L_85)
.L_85:
        /*0004*/ 	.word	0x00000082


	//----- nvinfo : EIATTR_KPARAM_INFO
	.align		4
.L_86:
        /*0008*/ 	.byte	0x04, 0x17
        /*000a*/ 	.short	(.L_88 - .L_87)
.L_87:
        /*000c*/ 	.word	0x00000000
        /*0010*/ 	.short	0x0001
        /*0012*/ 	.short	0x0008
        /*0014*/ 	.byte	0x00, 0xf0, 0x21, 0x00


	//----- nvinfo : EIATTR_KPARAM_INFO
	.align		4
.L_88:
        /*0018*/ 	.byte	0x04, 0x17
        /*001a*/ 	.short	(.L_90 - .L_89)
.L_89:
        /*001c*/ 	.word	0x00000000
        /*0020*/ 	.short	0x0000
        /*0022*/ 	.short	0x0000
        /*0024*/ 	.byte	0x00, 0xf5, 0x21, 0x00


	//----- nvinfo : EIATTR_SPARSE_MMA_MASK
	.align		4
.L_90:
        /*0028*/ 	.byte	0x03, 0x50
        /*002a*/ 	.short	0x0000


	//----- nvinfo : EIATTR_MAXREG_COUNT
	.align		4
        /*002c*/ 	.byte	0x03, 0x1b
        /*002e*/ 	.short	0x00ff


	//----- nvinfo : EIATTR_MERCURY_ISA_VERSION
	.align		4
        /*0030*/ 	.byte	0x03, 0x5f
        /*0032*/ 	.short	0x0101


	//----- nvinfo : EIATTR_VRC_CTA_INIT_COUNT
	.align		4
        /*0034*/ 	.byte	0x02, 0x4a
	.zero		1
	.zero		1


	//----- nvinfo : EIATTR_EXIT_INSTR_OFFSETS
	.align		4
        /*0038*/ 	.byte	0x04, 0x1c
        /*003a*/ 	.short	(.L_92 - .L_91)


	//   ....[0]....
.L_91:
        /*003c*/ 	.word	0x00000080


	//   ....[1]....
        /*0040*/ 	.word	0x00000f70


	//----- nvinfo : EIATTR_CRS_STACK_SIZE
	.align		4
.L_92:
        /*0044*/ 	.byte	0x04, 0x1e
        /*0046*/ 	.short	(.L_94 - .L_93)
.L_93:
        /*0048*/ 	.word	0x00000000


	//----- nvinfo : EIATTR_CBANK_PARAM_SIZE
	.align		4
.L_94:
        /*004c*/ 	.byte	0x03, 0x19
        /*004e*/ 	.short	0x0010


	//----- nvinfo : EIATTR_PARAM_CBANK
	.align		4
        /*0050*/ 	.byte	0x04, 0x0a
        /*0052*/ 	.short	(.L_96 - .L_95)
	.align		4
.L_95:
        /*0054*/ 	.word	index@(.nv.constant0._Z15setup_randomizeP17curandStateXORWOWm)
        /*0058*/ 	.short	0x0380
        /*005a*/ 	.short	0x0010


	//----- nvinfo : EIATTR_SW_WAR
	.align		4
.L_96:
        /*005c*/ 	.byte	0x04, 0x36
        /*005e*/ 	.short	(.L_98 - .L_97)
.L_97:
        /*0060*/ 	.word	0x00000008
.L_98:


//--------------------- .nv.callgraph             --------------------------
	.section	.nv.callgraph,"",@"SHT_CUDA_CALLGRAPH"
	.align	4
	.sectionentsize	8
	.align		4
        /*0000*/ 	.word	0x00000000
	.align		4
        /*0004*/ 	.word	0xffffffff
	.align		4
        /*0008*/ 	.word	0x00000000
	.align		4
        /*000c*/ 	.word	0xfffffffe
	.align		4
        /*0010*/ 	.word	0x00000000
	.align		4
        /*0014*/ 	.word	0xfffffffd
	.align		4
        /*0018*/ 	.word	0x00000000
	.align		4
        /*001c*/ 	.word	0xfffffffc


//--------------------- .nv.constant4             --------------------------
	.section	.nv.constant4,"a",@progbits
	.align	8
	.align		8
.nv.constant4:
        /*0000*/ 	.dword	precalc_xorwow_matrix
	.align		8
        /*0008*/ 	.dword	precalc_xorwow_offset_matrix
	.align		8
        /*0010*/ 	.dword	mrg32k3aM1
	.align		8
        /*0018*/ 	.dword	mrg32k3aM2
	.align		8
        /*0020*/ 	.dword	mrg32k3aM1SubSeq
	.align		8
        /*0028*/ 	.dword	mrg32k3aM2SubSeq
	.align		8
        /*0030*/ 	.dword	mrg32k3aM1Seq
	.align		8
        /*0038*/ 	.dword	mrg32k3aM2Seq
	.align		8
        /*0040*/ 	.dword	a
	.align		8
        /*0048*/ 	.dword	f_sq
	.align		8
        /*0050*/ 	.dword	m0
	.align		8
        /*0058*/ 	.dword	mu_sq
	.align		8
        /*0060*/ 	.dword	lambda
	.align		8
        /*0068*/ 	.dword	epsilon
	.align		8
        /*0070*/ 	.dword	Delta
	.align		8
        /*0078*/ 	.dword	potential_ptr


//--------------------- .nv.constant3             --------------------------
	.section	.nv.constant3,"a",@progbits
	.align	8
.nv.constant3:
	.type		__cr_lgamma_table,@object
	.size		__cr_lgamma_table,(.L_8 - __cr_lgamma_table)
__cr_lgamma_table:
        /*0000*/ 	.byte	0x00, 0x00, 0x00, 0x00, 0x00, 0x00, 0x00, 0x00, 0x00, 0x00, 0x00, 0x00, 0x00, 0x00, 0x00, 0x00
        /*0010*/ 	.byte	0xef, 0x39, 0xfa, 0xfe, 0x42, 0x2e, 0xe6, 0x3f, 0x02, 0x20, 0x2a, 0xfa, 0x0b, 0xab, 0xfc, 0x3f
        /*0020*/ 	.byte	0xf9, 0x2c, 0x92, 0x7c, 0xa7, 0x6c, 0x09, 0x40, 0xc9, 0x79, 0x44, 0x3c, 0x64, 0x26, 0x13, 0x40
        /*0030*/ 	.byte	0xca, 0x01, 0xcf, 0x3a, 0x27, 0x51, 0x1a, 0x40, 0x30, 0xcc, 0x2d, 0xf3, 0xe1, 0x0c, 0x21, 0x40
        /*0040*/ 	.byte	0x0d, 0xb7, 0xfc, 0x82, 0x8e, 0x35, 0x25, 0x40
.L_8:


//--------------------- .nv.constant2._Z15metropolis_stepPdmmmddP17curandStateXORWOW --------------------------
	.section	.nv.constant2._Z15metropolis_stepPdmmmddP17curandStateXORWOW,"a",@progbits
	.sectionflags	@""
	.align	4
.nv.constant2._Z15metropolis_stepPdmmmddP17curandStateXORWOW:
        /*0000*/ 	.byte	0x01, 0x00, 0x00, 0x00, 0x00, 0x00, 0x00, 0x00, 0x50, 0x20, 0x00, 0x00, 0x00, 0x00, 0x00, 0x00


//--------------------- .text._Z15metropolis_stepPdmmmddP17curandStateXORWOW --------------------------
	.section	.text._Z15metropolis_stepPdmmmddP17curandStateXORWOW,"ax",@progbits
	.align	128
        .global         _Z15metropolis_stepPdmmmddP17curandStateXORWOW
        .type           _Z15metropolis_stepPdmmmddP17curandStateXORWOW,@function
        .size           _Z15metropolis_stepPdmmmddP17curandStateXORWOW,(.L_x_53 - _Z15metropolis_stepPdmmmddP17curandStateXORWOW)
        .other          _Z15metropolis_stepPdmmmddP17curandStateXORWOW,@"STO_CUDA_ENTRY STV_DEFAULT"
_Z15metropolis_stepPdmmmddP17curandStateXORWOW:
.text._Z15metropolis_stepPdmmmddP17curandStateXORWOW:
[----:B------:R-:W0:Y:S01]  /*0000*/  LDC R1, c[0x0][0x37c] ;  /* 0x0000df00ff017b82 */ /* 0x000e220000000800 */
[----:B------:R-:W1:Y:S07]  /*0010*/  S2R R5, SR_CTAID.X ;  /* 0x0000000000057919 */ /* 0x000e6e0000002500 */
[----:B------:R-:W2:Y:S01]  /*0020*/  LDC.64 R6, c[0x0][0x398] ;  /* 0x0000e600ff067b82 */ /* 0x000ea20000000a00 */
[----:B------:R-:W1:Y:S01]  /*0030*/  LDCU UR4, c[0x0][0x360] ;  /* 0x00006c00ff0477ac */ /* 0x000e620008000800 */
[----:B------:R-:W1:Y:S01]  /*0040*/  S2R R0, SR_TID.X ;  /* 0x0000000000007919 */ /* 0x000e620000002100 */
[----:B------:R-:W2:Y:S01]  /*0050*/  LDCU.64 UR6, c[0x0][0x390] ;  /* 0x00007200ff0677ac */ /* 0x000ea20008000a00 */
[----:B------:R-:W3:Y:S01]  /*0060*/  LDCU.64 UR8, c[0x0][0x388] ;  /* 0x00007100ff0877ac */ /* 0x000ee20008000a00 */
[----:B-1----:R-:W-:-:S04]  /*0070*/  IMAD R9, R5, UR4, R0 ;  /* 0x0000000405097c24 */ /* 0x002fc8000f8e0200 */
[----:B--2---:R-:W-:-:S04]  /*0080*/  IMAD.WIDE.U32 R6, R9, UR6, R6 ;  /* 0x0000000609067c25 */ /* 0x004fc8000f8e0006 */
[----:B------:R-:W-:Y:S01]  /*0090*/  IMAD R11, R9, UR7, R7 ;  /* 0x00000007090b7c24 */ /* 0x000fe2000f8e0207 */
[----:B---3--:R-:W-:-:S04]  /*00a0*/  ISETP.GE.U32.AND P0, PT, R6, UR8, PT ;  /* 0x0000000806007c0c */ /* 0x008fc8000bf06070 */
[----:B------:R-:W-:-:S13]  /*00b0*/  ISETP.GE.U32.AND.EX P0, PT, R11, UR9, PT, P0 ;  /* 0x000000090b007c0c */ /* 0x000fda000bf06100 */
[----:B0-----:R-:W-:Y:S05]  /*00c0*/  @P0 EXIT ;  /* 0x000000000000094d */ /* 0x001fea0003800000 */
[----:B------:R-:W0:Y:S01]  /*00d0*/  LDC.64 R2, c[0x0][0x3b0] ;  /* 0x0000ec00ff027b82 */ /* 0x000e220000000a00 */
[----:B------:R-:W1:Y:S01]  /*00e0*/  LDCU UR4, c[0x0][0x360] ;  /* 0x00006c00ff0477ac */ /* 0x000e620008000800 */
[----:B------:R-:W2:Y:S01]  /*00f0*/  LDCU.64 UR36, c[0x0][0x358] ;  /* 0x00006b00ff2477ac */ /* 0x000ea20008000a00 */
[----:B-1----:R-:W-:Y:S01]  /*0100*/  IMAD R5, R5, UR4, R0 ;  /* 0x0000000405057c24 */ /* 0x002fe2000f8e0200 */
[----:B------:R-:W1:Y:S03]  /*0110*/  LDCU.64 UR4, c[0x0][0x380] ;  /* 0x00007000ff0477ac */ /* 0x000e660008000a00 */
[----:B0-----:R-:W-:-:S05]  /*0120*/  IMAD.WIDE.U32 R4, R5, 0x30, R2 ;  /* 0x0000003005047825 */ /* 0x001fca00078e0002 */
[----:B--2---:R-:W2:Y:S01]  /*0130*/  LDG.E.64 R18, desc[UR36][R4.64] ;  /* 0x0000002404127981 */ /* 0x004ea2000c1e1b00 */
[----:B------:R-:W-:-:S03]  /*0140*/  IMAD.WIDE.U32 R2, R9, 0x30, R2 ;  /* 0x0000003009027825 */ /* 0x000fc600078e0002 */
[----:B------:R-:W3:Y:S04]  /*0150*/  LDG.E R0, desc[UR36][R4.64+0x8] ;  /* 0x0000082404007981 */ /* 0x000ee8000c1e1900 */
[----:B------:R-:W4:Y:S01]  /*0160*/  LDG.E.64 R24, desc[UR36][R2.64+0x10] ;  /* 0x0000102402187981 */ /* 0x000f22000c1e1b00 */
[----:B------:R-:W0:Y:S01]  /*0170*/  LDC.64 R44, c[0x4][0x68] ;  /* 0x01001a00ff2c7b82 */ /* 0x000e220000000a00 */
[C---:B-1----:R-:W-:Y:S02]  /*0180*/  LEA R62, P0, R6.reuse, UR4, 0x3 ;  /* 0x00000004063e7c11 */ /* 0x042fe4000f8018ff */
[----:B------:R-:W5:Y:S05]  /*0190*/  LDG.E R27, desc[UR36][R2.64+0xc] ;  /* 0x00000c24021b7981 */ /* 0x000f6a000c1e1900 */
[----:B------:R-:W1:Y:S01]  /*01a0*/  LDC.64 R38, c[0x4][0x50] ;  /* 0x01001400ff267b82 */ /* 0x000e620000000a00 */
[----:B------:R-:W-:Y:S01]  /*01b0*/  LEA.HI.X R63, R6, UR5, R11, 0x3, P0 ;  /* 0x00000005063f7c11 */ /* 0x000fe200080f1c0b */
[----:B------:R-:W5:Y:S04]  /*01c0*/  LDG.E R26, desc[UR36][R4.64+0x20] ;  /* 0x00002024041a7981 */ /* 0x000f68000c1e1900 */
[----:B------:R-:W3:Y:S04]  /*01d0*/  LDG.E.64 R46, desc[UR36][R62.64+-0x8] ;  /* 0xfffff8243e2e7981 */ /* 0x000ee8000c1e1b00 */
[----:B------:R-:W5:Y:S04]  /*01e0*/  LDG.E.64 R36, desc[UR36][R62.64+0x8] ;  /* 0x000008243e247981 */ /* 0x000f68000c1e1b00 */
[----:B------:R-:W5:Y:S04]  /*01f0*/  LDG.E.64 R68, desc[UR36][R4.64+0x28] ;  /* 0x0000282404447981 */ /* 0x000f68000c1e1b00 */
[----:B0-----:R-:W5:Y:S04]  /*0200*/  LDG.E.64 R44, desc[UR36][R44.64] ;  /* 0x000000242c2c7981 */ /* 0x001f68000c1e1b00 */
[----:B------:R0:W5:Y:S04]  /*0210*/  LDG.E.64 R22, desc[UR36][R4.64+0x18] ;  /* 0x0000182404167981 */ /* 0x000168000c1e1b00 */
[----:B-1----:R-:W5:Y:S01]  /*0220*/  LDG.E.64 R38, desc[UR36][R38.64] ;  /* 0x0000002426267981 */ /* 0x002f62000c1e1b00 */
[----:B0-----:R-:W0:Y:S01]  /*0230*/  LDC.64 R4, c[0x0][0x3a8] ;  /* 0x0000ea00ff047b82 */ /* 0x001e220000000a00 */
[----:B------:R-:W-:-:S02]  /*0240*/  IMAD.MOV.U32 R30, RZ, RZ, 0x0 ;  /* 0x00000000ff1e7424 */ /* 0x000fc400078e00ff */
[----:B------:R-:W-:Y:S01]  /*0250*/  IMAD.MOV.U32 R31, RZ, RZ, 0x3ca00000 ;  /* 0x3ca00000ff1f7424 */ /* 0x000fe200078e00ff */
[----:B------:R-:W-:Y:S02]  /*0260*/  MOV R20, 0x430 ;  /* 0x0000043000147802 */ /* 0x000fe40000000f00 */
[----:B------:R-:W-:Y:S02]  /*0270*/  MOV R21, 0x0 ;  /* 0x0000000000157802 */ /* 0x000fe40000000f00 */
[----:B--2---:R-:W-:-:S04]  /*0280*/  SHF.R.U32.HI R6, RZ, 0x2, R19 ;  /* 0x00000002ff067819 */ /* 0x004fc80000011613 */
[----:B------:R-:W-:Y:S01]  /*0290*/  LOP3.LUT R6, R6, R19, RZ, 0x3c, !PT ;  /* 0x0000001306067212 */ /* 0x000fe200078e3cff */
[----:B----4-:R-:W-:-:S04]  /*02a0*/  IMAD.SHL.U32 R8, R25, 0x10, RZ ;  /* 0x0000001019087824 */ /* 0x010fc800078e00ff */
[----:B------:R-:W-:Y:S01]  /*02b0*/  IMAD.SHL.U32 R7, R6, 0x2, RZ ;  /* 0x0000000206077824 */ /* 0x000fe200078e00ff */
[----:B---3--:R-:W-:-:S04]  /*02c0*/  SHF.R.U32.HI R3, RZ, 0x2, R0 ;  /* 0x00000002ff037819 */ /* 0x008fc80000011600 */
[----:B------:R-:W-:Y:S02]  /*02d0*/  LOP3.LUT R7, R25, R8, R7, 0x96, !PT ;  /* 0x0000000819077212 */ /* 0x000fe400078e9607 */
[----:B------:R-:W-:Y:S02]  /*02e0*/  LOP3.LUT R3, R3, R0, RZ, 0x3c, !PT ;  /* 0x0000000003037212 */ /* 0x000fe400078e3cff */
[----:B------:R-:W-:Y:S02]  /*02f0*/  LOP3.LUT R16, R7, R6, RZ, 0x3c, !PT ;  /* 0x0000000607107212 */ /* 0x000fe400078e3cff */
[----:B------:R-:W0:Y:S01]  /*0300*/  LDC.64 R6, c[0x0][0x3a0] ;  /* 0x0000e800ff067b82 */ /* 0x000e220000000a00 */
[----:B------:R-:W-:Y:S02]  /*0310*/  IMAD.SHL.U32 R2, R3, 0x2, RZ ;  /* 0x0000000203027824 */ /* 0x000fe400078e00ff */
[----:B------:R-:W-:-:S05]  /*0320*/  IMAD.SHL.U32 R0, R16, 0x10, RZ ;  /* 0x0000001010007824 */ /* 0x000fca00078e00ff */
[----:B------:R-:W-:Y:S01]  /*0330*/  LOP3.LUT R3, R3, R2, R0, 0x96, !PT ;  /* 0x0000000203037212 */ /* 0x000fe200078e9600 */
[----:B------:R-:W-:-:S03]  /*0340*/  VIADD R2, R18, 0xb0f8a ;  /* 0x000b0f8a12027836 */ /* 0x000fc60000000000 */
[----:B------:R-:W-:-:S05]  /*0350*/  LOP3.LUT R17, R3, R16, RZ, 0x3c, !PT ;  /* 0x0000001003117212 */ /* 0x000fca00078e3cff */
[----:B------:R-:W-:Y:S01]  /*0360*/  IMAD.IADD R8, R17, 0x1, R2 ;  /* 0x0000000111087824 */ /* 0x000fe200078e0202 */
[----:B------:R-:W-:-:S03]  /*0370*/  IADD3 R3, PT, PT, R18, 0x587c5, R16 ;  /* 0x000587c512037810 */ /* 0x000fc60007ffe010 */
[----:B------:R-:W-:-:S03]  /*0380*/  IMAD.WIDE.U32 R8, R8, 0x200000, RZ ;  /* 0x0020000008087825 */ /* 0x000fc600078e00ff */
[----:B------:R-:W-:-:S06]  /*0390*/  LOP3.LUT R8, R8, R3, RZ, 0x3c, !PT ;  /* 0x0000000308087212 */ /* 0x000fcc00078e3cff */
[----:B------:R-:W1:Y:S01]  /*03a0*/  I2F.F64.U64 R8, R8 ;  /* 0x0000000800087312 */ /* 0x000e620000301800 */
[----:B0-----:R-:W-:Y:S02]  /*03b0*/  DADD R4, R4, -R6 ;  /* 0x0000000004047229 */ /* 0x001fe40000000806 */
[----:B-1----:R-:W-:-:S08]  /*03c0*/  DFMA R30, R8, R30, 5.5511151231257827021e-17 ;  /* 0x3c900000081e742b */ /* 0x002fd0000000001e */
[----:B------:R-:W-:-:S08]  /*03d0*/  DFMA R30, R30, R4, R6 ;  /* 0x000000041e1e722b */ /* 0x000fd00000000006 */
[----:B------:R-:W-:Y:S01]  /*03e0*/  DADD R28, R30, -R46 ;  /* 0x000000001e1c7229 */ /* 0x000fe2000000082e */
[----:B------:R-:W-:Y:S02]  /*03f0*/  IMAD.MOV.U32 R6, RZ, RZ, RZ ;  /* 0x000000ffff067224 */ /* 0x000fe400078e00ff */
[----:B------:R-:W-:-:S05]  /*0400*/  IMAD.MOV.U32 R7, RZ, RZ, 0x40000000 ;  /* 0x40000000ff077424 */ /* 0x000fca00078e00ff */
[----:B------:R-:W-:-:S11]  /*0410*/  DADD R4, -RZ, |R28| ;  /* 0x00000000ff047229 */ /* 0x000fd6000000051c */
[----:B-----5:R-:W-:Y:S05]  /*0420*/  CALL.REL.NOINC `($_Z15metropolis_stepPdmmmddP17curandStateXORWOW$__internal_accurate_pow) ;  /* 0x0000002800287944 */ /* 0x020fea0003c00000 */
[C---:B------:R-:W-:Y:S01]  /*0430*/  DADD R6, R28.reuse, 2 ;  /* 0x400000001c067429 */ /* 0x040fe20000000000 */
[----:B------:R-:W-:Y:S01]  /*0440*/  BSSY.RECONVERGENT B0, `(.L_x_0) ;  /* 0x000000e000007945 */ /* 0x000fe20003800200 */
[C---:B------:R-:W-:Y:S02]  /*0450*/  DSETP.NEU.AND P1, PT, R28.reuse, RZ, PT ;  /* 0x000000ff1c00722a */ /* 0x040fe40003f2d000 */
[----:B------:R-:W-:-:S06]  /*0460*/  DSETP.NEU.AND P0, PT, R28, 1, PT ;  /* 0x3ff000001c00742a */ /* 0x000fcc0003f0d000 */
[----:B------:R-:W-:-:S04]  /*0470*/  LOP3.LUT R6, R7, 0x7ff00000, RZ, 0xc0, !PT ;  /* 0x7ff0000007067812 */ /* 0x000fc800078ec0ff */
[----:B------:R-:W-:Y:S01]  /*0480*/  ISETP.NE.AND P2, PT, R6, 0x7ff00000, PT ;  /* 0x7ff000000600780c */ /* 0x000fe20003f45270 */
[----:B------:R-:W-:Y:S01]  /*0490*/  DADD R6, -RZ, |R44| ;  /* 0x00000000ff067229 */ /* 0x000fe2000000052c */
[----:B------:R-:W-:-:S11]  /*04a0*/  @!P1 CS2R R4, SRZ ;  /* 0x0000000000049805 */ /* 0x000fd6000001ff00 */
[----:B------:R-:W-:Y:S05]  /*04b0*/  @P2 BRA `(.L_x_1) ;  /* 0x0000000000182947 */ /* 0x000fea0003800000 */
[----:B------:R-:W-:-:S14]  /*04c0*/  DSETP.NAN.AND P1, PT, R28, R28, PT ;  /* 0x0000001c1c00722a */ /* 0x000fdc0003f28000 */
[----:B------:R-:W-:Y:S01]  /*04d0*/  @P1 DADD R4, R28, 2 ;  /* 0x400000001c041429 */ /* 0x000fe20000000000 */
[----:B------:R-:W-:Y:S10]  /*04e0*/  @P1 BRA `(.L_x_1) ;  /* 0x00000000000c1947 */ /* 0x000ff40003800000 */
[----:B------:R-:W-:-:S14]  /*04f0*/  DSETP.NEU.AND P1, PT, |R28|, +INF , PT ;  /* 0x7ff000001c00742a */ /* 0x000fdc0003f2d200 */
[----:B------:R-:W-:Y:S02]  /*0500*/  @!P1 IMAD.MOV.U32 R4, RZ, RZ, 0x0 ;  /* 0x00000000ff049424 */ /* 0x000fe400078e00ff */
[----:B------:R-:W-:-:S07]  /*0510*/  @!P1 IMAD.MOV.U32 R5, RZ, RZ, 0x7ff00000 ;  /* 0x7ff00000ff059424 */ /* 0x000fce00078e00ff */
.L_x_1:
[----:B------:R-:W-:Y:S05]  /*0520*/  BSYNC.RECONVERGENT B0 ;  /* 0x0000000000007941 */ /* 0x000fea0003800200 */
.L_x_0:
[----:B------:R-:W-:Y:S01]  /*0530*/  DMUL R38, R38, 0.5 ;  /* 0x3fe0000026267828 */ /* 0x000fe20000000000 */
[----:B------:R-:W-:Y:S01]  /*0540*/  FSEL R4, R4, RZ, P0 ;  /* 0x000000ff04047208 */ /* 0x000fe20000000000 */
[----:B------:R-:W-:Y:S01]  /*0550*/  IMAD.MOV.U32 R21, RZ, RZ, 0x0 ;  /* 0x00000000ff157424 */ /* 0x000fe200078e00ff */
[----:B------:R-:W-:Y:S02]  /*0560*/  FSEL R5, R5, 1.875, P0 ;  /* 0x3ff0000005057808 */ /* 0x000fe40000000000 */
[----:B------:R-:W-:-:S04]  /*0570*/  MOV R20, 0x5e0 ;  /* 0x000005e000147802 */ /* 0x000fc80000000f00 */
[----:B------:R-:W-:Y:S01]  /*0580*/  DMUL R38, R38, R4 ;  /* 0x0000000426267228 */ /* 0x000fe20000000000 */
[----:B------:R-:W-:Y:S02]  /*0590*/  IMAD.MOV.U32 R4, RZ, RZ, R6 ;  /* 0x000000ffff047224 */ /* 0x000fe400078e0006 */
[----:B------:R-:W-:Y:S02]  /*05a0*/  IMAD.MOV.U32 R5, RZ, RZ, R7 ;  /* 0x000000ffff057224 */ /* 0x000fe400078e0007 */
[----:B------:R-:W-:Y:S02]  /*05b0*/  IMAD.MOV.U32 R6, RZ, RZ, RZ ;  /* 0x000000ffff067224 */ /* 0x000fe400078e00ff */
[----:B------:R-:W-:-:S07]  /*05c0*/  IMAD.MOV.U32 R7, RZ, RZ, 0x40000000 ;  /* 0x40000000ff077424 */ /* 0x000fce00078e00ff */
[----:B------:R-:W-:Y:S05]  /*05d0*/  CALL.REL.NOINC `($_Z15metropolis_stepPdmmmddP17curandStateXORWOW$__internal_accurate_pow) ;  /* 0x0000002400bc7944 */ /* 0x000fea0003c00000 */
[C---:B------:R-:W-:Y:S02]  /*05e0*/  DADD R6, R44.reuse, 2 ;  /* 0x400000002c067429 */ /* 0x040fe40000000000 */
[C---:B------:R-:W-:Y:S02]  /*05f0*/  DSETP.NEU.AND P1, PT, R44.reuse, RZ, PT ;  /* 0x000000ff2c00722a */ /* 0x040fe40003f2d000 */
[----:B------:R-:W-:-:S06]  /*0600*/  DSETP.NEU.AND P0, PT, R44, 1, PT ;  /* 0x3ff000002c00742a */ /* 0x000fcc0003f0d000 */
[----:B------:R-:W-:-:S04]  /*0610*/  LOP3.LUT R6, R7, 0x7ff00000, RZ, 0xc0, !PT ;  /* 0x7ff0000007067812 */ /* 0x000fc800078ec0ff */
[----:B------:R-:W-:Y:S02]  /*0620*/  ISETP.NE.AND P2, PT, R6, 0x7ff00000, PT ;  /* 0x7ff000000600780c */ /* 0x000fe40003f45270 */
        /* <DEDUP_REMOVED lines=8> */
.L_x_2:
[----:B------:R-:W-:Y:S01]  /*06b0*/  FSEL R7, R5, 1.875, P0 ;  /* 0x3ff0000005077808 */ /* 0x000fe20000000000 */
[----:B------:R-:W-:Y:S01]  /*06c0*/  BSSY.RECONVERGENT B0, `(.L_x_3) ;  /* 0x0000017000007945 */ /* 0x000fe20003800200 */
[----:B------:R-:W-:Y:S01]  /*06d0*/  FSEL R6, R4, RZ, P0 ;  /* 0x000000ff04067208 */ /* 0x000fe20000000000 */
[----:B------:R-:W-:Y:S01]  /*06e0*/  IMAD.MOV.U32 R4, RZ, RZ, 0x1 ;  /* 0x00000001ff047424 */ /* 0x000fe200078e00ff */
[----:B------:R-:W0:Y:S01]  /*06f0*/  MUFU.RCP64H R5, R7 ;  /* 0x0000000700057308 */ /* 0x000e220000001800 */
[----:B------:R-:W-:-:S04]  /*0700*/  FSETP.GEU.AND P1, PT, |R39|, 6.5827683646048100446e-37, PT ;  /* 0x036000002700780b */ /* 0x000fc80003f2e200 */
[----:B0-----:R-:W-:-:S08]  /*0710*/  DFMA R8, -R6, R4, 1 ;  /* 0x3ff000000608742b */ /* 0x001fd00000000104 */
[----:B------:R-:W-:-:S08]  /*0720*/  DFMA R8, R8, R8, R8 ;  /* 0x000000080808722b */ /* 0x000fd00000000008 */
[----:B------:R-:W-:-:S08]  /*0730*/  DFMA R8, R4, R8, R4 ;  /* 0x000000080408722b */ /* 0x000fd00000000004 */
[----:B------:R-:W-:-:S08]  /*0740*/  DFMA R4, -R6, R8, 1 ;  /* 0x3ff000000604742b */ /* 0x000fd00000000108 */
[----:B------:R-:W-:-:S08]  /*0750*/  DFMA R4, R8, R4, R8 ;  /* 0x000000040804722b */ /* 0x000fd00000000008 */
[----:B------:R-:W-:-:S08]  /*0760*/  DMUL R28, R38, R4 ;  /* 0x00000004261c7228 */ /* 0x000fd00000000000 */
[----:B------:R-:W-:-:S08]  /*0770*/  DFMA R8, -R6, R28, R38 ;  /* 0x0000001c0608722b */ /* 0x000fd00000000126 */
[----:B------:R-:W-:-:S10]  /*0780*/  DFMA R28, R4, R8, R28 ;  /* 0x00000008041c722b */ /* 0x000fd4000000001c */
[----:B------:R-:W-:-:S05]  /*0790*/  FFMA R0, RZ, R7, R29 ;  /* 0x00000007ff007223 */ /* 0x000fca000000001d */
[----:B------:R-:W-:-:S13]  /*07a0*/  FSETP.GT.AND P0, PT, |R0|, 1.469367938527859385e-39, PT ;  /* 0x001000000000780b */ /* 0x000fda0003f04200 */
[----:B------:R-:W-:Y:S05]  /*07b0*/  @P0 BRA P1, `(.L_x_4) ;  /* 0x00000000001c0947 */ /* 0x000fea0000800000 */
[----:B------:R-:W-:Y:S01]  /*07c0*/  MOV R8, R38 ;  /* 0x0000002600087202 */ /* 0x000fe20000000f00 */
[----:B------:R-:W-:Y:S01]  /*07d0*/  IMAD.MOV.U32 R9, RZ, RZ, R39 ;  /* 0x000000ffff097224 */ /* 0x000fe200078e0027 */
[----:B------:R-:W-:Y:S01]  /*07e0*/  MOV R0, 0x810 ;  /* 0x0000081000007802 */ /* 0x000fe20000000f00 */
[----:B------:R-:W-:-:S07]  /*07f0*/  IMAD.MOV.U32 R5, RZ, RZ, R7 ;  /* 0x000000ffff057224 */ /* 0x000fce00078e0007 */
[----:B------:R-:W-:Y:S05]  /*0800*/  CALL.REL.NOINC `($__internal_0_$__cuda_sm20_div_rn_f64_full) ;  /* 0x0000001c00bc7944 */ /* 0x000fea0003c00000 */
[----:B------:R-:W-:Y:S02]  /*0810*/  IMAD.MOV.U32 R28, RZ, RZ, R54 ;  /* 0x000000ffff1c7224 */ /* 0x000fe400078e0036 */
[----:B------:R-:W-:-:S07]  /*0820*/  IMAD.MOV.U32 R29, RZ, RZ, R55 ;  /* 0x000000ffff1d7224 */ /* 0x000fce00078e0037 */
.L_x_4:
[----:B------:R-:W-:Y:S05]  /*0830*/  BSYNC.RECONVERGENT B0 ;  /* 0x0000000000007941 */ /* 0x000fea0003800200 */
.L_x_3:
[----:B------:R-:W0:Y:S02]  /*0840*/  LDC.64 R6, c[0x4][0x78] ;  /* 0x01001e00ff067b82 */ /* 0x000e240000000a00 */
[----:B0-----:R-:W2:Y:S01]  /*0850*/  LDG.E R6, desc[UR36][R6.64] ;  /* 0x0000002406067981 */ /* 0x001ea2000c1e1900 */
[----:B------:R-:W-:Y:S01]  /*0860*/  IMAD.MOV.U32 R4, RZ, RZ, R46 ;  /* 0x000000ffff047224 */ /* 0x000fe200078e002e */
[----:B------:R-:W-:Y:S01]  /*0870*/  MOV R20, 0x8c0 ;  /* 0x000008c000147802 */ /* 0x000fe20000000f00 */
[----:B------:R-:W-:Y:S02]  /*0880*/  IMAD.MOV.U32 R5, RZ, RZ, R47 ;  /* 0x000000ffff057224 */ /* 0x000fe400078e002f */
[----:B------:R-:W-:Y:S01]  /*0890*/  IMAD.MOV.U32 R21, RZ, RZ, 0x0 ;  /* 0x00000000ff157424 */ /* 0x000fe200078e00ff */
[----:B--2---:R0:W1:Y:S06]  /*08a0*/  LDC.64 R8, c[0x2][R6] ;  /* 0x0080000006087b82 */ /* 0x00406c0000000a00 */
[----:B01----:R-:W-:Y:S05]  /*08b0*/  CALL.REL.NOINC R8 `(_Z15metropolis_stepPdmmmddP17curandStateXORWOW) ;  /* 0xfffffff408d07344 */ /* 0x003fea0003c3ffff */
[----:B------:R-:W0:Y:S08]  /*08c0*/  LDC.64 R60, c[0x4][0x68] ;  /* 0x01001a00ff3c7b82 */ /* 0x000e300000000a00 */
[----:B------:R-:W1:Y:S01]  /*08d0*/  LDC.64 R38, c[0x4][0x50] ;  /* 0x01001400ff267b82 */ /* 0x000e620000000a00 */
[----:B0-----:R-:W5:Y:S04]  /*08e0*/  LDG.E.64 R60, desc[UR36][R60.64] ;  /* 0x000000243c3c7981 */ /* 0x001f68000c1e1b00 */
[----:B-1----:R-:W5:Y:S01]  /*08f0*/  LDG.E.64 R38, desc[UR36][R38.64] ;  /* 0x0000002426267981 */ /* 0x002f62000c1e1b00 */
[----:B------:R-:W-:Y:S01]  /*0900*/  DADD R36, -R30, R36 ;  /* 0x000000001e247229 */ /* 0x000fe20000000124 */
[----:B------:R-:W-:Y:S01]  /*0910*/  MOV R20, 0x9b0 ;  /* 0x000009b000147802 */ /* 0x000fe20000000f00 */
[----:B------:R-:W-:Y:S01]  /*0920*/  DADD R28, R4, R28 ;  /* 0x00000000041c7229 */ /* 0x000fe2000000001c */
[----:B------:R-:W-:-:S05]  /*0930*/  IMAD.MOV.U32 R21, RZ, RZ, 0x0 ;  /* 0x00000000ff157424 */ /* 0x000fca00078e00ff */
[----:B------:R-:W-:Y:S02]  /*0940*/  DADD R6, -RZ, |R36| ;  /* 0x00000000ff067229 */ /* 0x000fe40000000524 */
[----:B------:R-:W-:-:S08]  /*0950*/  DMUL R28, R44, R28 ;  /* 0x0000001c2c1c7228 */ /* 0x000fd00000000000 */
[----:B------:R-:W-:Y:S02]  /*0960*/  IMAD.MOV.U32 R4, RZ, RZ, R6 ;  /* 0x000000ffff047224 */ /* 0x000fe400078e0006 */
[----:B------:R-:W-:Y:S01]  /*0970*/  IMAD.MOV.U32 R5, RZ, RZ, R7 ;  /* 0x000000ffff057224 */ /* 0x000fe200078e0007 */
[----:B------:R-:W-:Y:S01]  /*0980*/  MOV R7, 0x40000000 ;  /* 0x4000000000077802 */ /* 0x000fe20000000f00 */
[----:B------:R-:W-:-:S07]  /*0990*/  IMAD.MOV.U32 R6, RZ, RZ, RZ ;  /* 0x000000ffff067224 */ /* 0x000fce00078e00ff */
        /* <DEDUP_REMOVED lines=16> */
.L_x_6:
[----:B------:R-:W-:Y:S05]  /*0aa0*/  BSYNC.RECONVERGENT B0 ;  /* 0x0000000000007941 */ /* 0x000fea0003800200 */
.L_x_5:
        /* <DEDUP_REMOVED lines=24> */
.L_x_7:
[----:B------:R-:W-:Y:S01]  /*0c30*/  FSEL R7, R5, 1.875, P0 ;  /* 0x3ff0000005077808 */ /* 0x000fe20000000000 */
[----:B------:R-:W-:Y:S01]  /*0c40*/  BSSY.RECONVERGENT B0, `(.L_x_8) ;  /* 0x0000015000007945 */ /* 0x000fe20003800200 */
[----:B------:R-:W-:Y:S02]  /*0c50*/  FSEL R6, R4, RZ, P0 ;  /* 0x000000ff04067208 */ /* 0x000fe40000000000 */
[----:B------:R-:W0:Y:S01]  /*0c60*/  MUFU.RCP64H R5, R7 ;  /* 0x0000000700057308 */ /* 0x000e220000001800 */
[----:B------:R-:W-:Y:S02]  /*0c70*/  MOV R4, 0x1 ;  /* 0x0000000100047802 */ /* 0x000fe40000000f00 */
        /* <DEDUP_REMOVED lines=12> */
[----:B------:R-:W-:Y:S01]  /*0d40*/  IMAD.MOV.U32 R8, RZ, RZ, R36 ;  /* 0x000000ffff087224 */ /* 0x000fe200078e0024 */
[----:B------:R-:W-:Y:S01]  /*0d50*/  MOV R0, 0xd90 ;  /* 0x00000d9000007802 */ /* 0x000fe20000000f00 */
[----:B------:R-:W-:Y:S02]  /*0d60*/  IMAD.MOV.U32 R9, RZ, RZ, R37 ;  /* 0x000000ffff097224 */ /* 0x000fe400078e0025 */
[----:B------:R-:W-:-:S07]  /*0d70*/  IMAD.MOV.U32 R5, RZ, RZ, R7 ;  /* 0x000000ffff057224 */ /* 0x000fce00078e0007 */
[----:B------:R-:W-:Y:S05]  /*0d80*/  CALL.REL.NOINC `($__internal_0_$__cuda_sm20_div_rn_f64_full) ;  /* 0x00000018005c7944 */ /* 0x000fea0003c00000 */
.L_x_9:
[----:B------:R-:W-:Y:S05]  /*0d90*/  BSYNC.RECONVERGENT B0 ;  /* 0x0000000000007941 */ /* 0x000fea0003800200 */
.L_x_8:
        /* <DEDUP_REMOVED lines=8> */
[----:B------:R-:W0:Y:S01]  /*0e20*/  LDC.64 R38, c[0x4][0x68] ;  /* 0x01001a00ff267b82 */ /* 0x000e220000000a00 */
[----:B------:R-:W2:Y:S04]  /*0e30*/  LDG.E.64 R52, desc[UR36][R62.64+-0x8] ;  /* 0xfffff8243e347981 */ /* 0x000ea8000c1e1b00 */
[----:B------:R-:W2:Y:S03]  /*0e40*/  LDG.E.64 R46, desc[UR36][R62.64] ;  /* 0x000000243e2e7981 */ /* 0x000ea6000c1e1b00 */
[----:B------:R-:W1:Y:S01]  /*0e50*/  LDC.64 R36, c[0x4][0x50] ;  /* 0x01001400ff247b82 */ /* 0x000e620000000a00 */
[----:B------:R3:W5:Y:S04]  /*0e60*/  LDG.E.64 R44, desc[UR36][R62.64+0x8] ;  /* 0x000008243e2c7981 */ /* 0x000768000c1e1b00 */
[----:B0-----:R-:W5:Y:S04]  /*0e70*/  LDG.E.64 R38, desc[UR36][R38.64] ;  /* 0x0000002426267981 */ /* 0x001f68000c1e1b00 */
[----:B-1----:R-:W5:Y:S01]  /*0e80*/  LDG.E.64 R36, desc[UR36][R36.64] ;  /* 0x0000002424247981 */ /* 0x002f62000c1e1b00 */
[----:B------:R-:W-:Y:S01]  /*0e90*/  DADD R4, R4, R54 ;  /* 0x0000000004047229 */ /* 0x000fe20000000036 */
[----:B------:R-:W-:-:S02]  /*0ea0*/  MOV R20, 0xf40 ;  /* 0x00000f4000147802 */ /* 0x000fc40000000f00 */
[----:B------:R-:W-:-:S05]  /*0eb0*/  MOV R21, 0x0 ;  /* 0x0000000000157802 */ /* 0x000fca0000000f00 */
[----:B------:R-:W-:Y:S02]  /*0ec0*/  DFMA R28, R60, R4, R28 ;  /* 0x000000043c1c722b */ /* 0x000fe4000000001c */
[----:B--2---:R-:W-:-:S08]  /*0ed0*/  DADD R6, -R52, R46 ;  /* 0x0000000034067229 */ /* 0x004fd0000000012e */
[----:B------:R-:W-:-:S10]  /*0ee0*/  DADD R6, -RZ, |R6| ;  /* 0x00000000ff067229 */ /* 0x000fd40000000506 */
[----:B------:R-:W-:Y:S02]  /*0ef0*/  IMAD.MOV.U32 R4, RZ, RZ, R6 ;  /* 0x000000ffff047224 */ /* 0x000fe400078e0006 */
[----:B------:R-:W-:Y:S02]  /*0f00*/  IMAD.MOV.U32 R5, RZ, RZ, R7 ;  /* 0x000000ffff057224 */ /* 0x000fe400078e0007 */
[----:B------:R-:W-:Y:S02]  /*0f10*/  IMAD.MOV.U32 R6, RZ, RZ, RZ ;  /* 0x000000ffff067224 */ /* 0x000fe400078e00ff */
[----:B---3--:R-:W-:-:S07]  /*0f20*/  IMAD.MOV.U32 R7, RZ, RZ, 0x40000000 ;  /* 0x40000000ff077424 */ /* 0x008fce00078e00ff */
[----:B-----5:R-:W-:Y:S05]  /*0f30*/  CALL.REL.NOINC `($_Z15metropolis_stepPdmmmddP17curandStateXORWOW$__internal_accurate_pow) ;  /* 0x0000001c00647944 */ /* 0x020fea0003c00000 */
[C-C-:B------:R-:W-:Y:S01]  /*0f40*/  DADD R8, -R52.reuse, R46.reuse ;  /* 0x0000000034087229 */ /* 0x140fe2000000012e */
[----:B------:R-:W-:Y:S01]  /*0f50*/  BSSY.RECONVERGENT B0, `(.L_x_10) ;  /* 0x0000010000007945 */ /* 0x000fe20003800200 */
[----:B------:R-:W-:-:S06]  /*0f60*/  DADD R10, -R52, R46 ;  /* 0x00000000340a7229 */ /* 0x000fcc000000012e */
[----:B------:R-:W-:Y:S02]  /*0f70*/  DADD R6, R8, 2 ;  /* 0x4000000008067429 */ /* 0x000fe40000000000 */
[----:B------:R-:W-:Y:S02]  /*0f80*/  DSETP.NEU.AND P1, PT, R10, RZ, PT ;  /* 0x000000ff0a00722a */ /* 0x000fe40003f2d000 */
        /* <DEDUP_REMOVED lines=12> */
.L_x_11:
[----:B------:R-:W-:Y:S05]  /*1050*/  BSYNC.RECONVERGENT B0 ;  /* 0x0000000000007941 */ /* 0x000fea0003800200 */
.L_x_10:
        /* <DEDUP_REMOVED lines=24> */
.L_x_12:
        /* <DEDUP_REMOVED lines=22> */
.L_x_14:
[----:B------:R-:W-:Y:S05]  /*1340*/  BSYNC.RECONVERGENT B0 ;  /* 0x0000000000007941 */ /* 0x000fea0003800200 */
.L_x_13:
        /* <DEDUP_REMOVED lines=19> */
[----:B------:R-:W-:Y:S02]  /*1480*/  IMAD.MOV.U32 R5, RZ, RZ, R7 ;  /* 0x000000ffff057224 */ /* 0x000fe400078e0007 */
[----:B------:R-:W-:Y:S02]  /*1490*/  IMAD.MOV.U32 R6, RZ, RZ, RZ ;  /* 0x000000ffff067224 */ /* 0x000fe400078e00ff */
[----:B------:R-:W-:-:S07]  /*14a0*/  IMAD.MOV.U32 R7, RZ, RZ, 0x40000000 ;  /* 0x40000000ff077424 */ /* 0x000fce00078e00ff */
        /* <DEDUP_REMOVED lines=14> */
[----:B------:R-:W-:Y:S01]  /*1590*/  @!P1 MOV R4, 0x0 ;  /* 0x0000000000049802 */ /* 0x000fe20000000f00 */
[----:B------:R-:W-:-:S07]  /*15a0*/  @!P1 IMAD.MOV.U32 R5, RZ, RZ, 0x7ff00000 ;  /* 0x7ff00000ff059424 */ /* 0x000fce00078e00ff */
.L_x_16:
[----:B------:R-:W-:Y:S05]  /*15b0*/  BSYNC.RECONVERGENT B0 ;  /* 0x0000000000007941 */ /* 0x000fea0003800200 */
.L_x_15:
        /* <DEDUP_REMOVED lines=24> */
.L_x_17:
        /* <DEDUP_REMOVED lines=18> */
[----:B------:R-:W-:Y:S01]  /*1860*/  MOV R9, R37 ;  /* 0x0000002500097202 */ /* 0x000fe20000000f00 */
[----:B------:R-:W-:Y:S01]  /*1870*/  IMAD.MOV.U32 R5, RZ, RZ, R7 ;  /* 0x000000ffff057224 */ /* 0x000fe200078e0007 */
[----:B------:R-:W-:-:S07]  /*1880*/  MOV R0, 0x18a0 ;  /* 0x000018a000007802 */ /* 0x000fce0000000f00 */
[----:B------:R-:W-:Y:S05]  /*1890*/  CALL.REL.NOINC `($__internal_0_$__cuda_sm20_div_rn_f64_full) ;  /* 0x0000000c00987944 */ /* 0x000fea0003c00000 */
[----:B------:R-:W-:Y:S02]  /*18a0*/  IMAD.MOV.U32 R44, RZ, RZ, R54 ;  /* 0x000000ffff2c7224 */ /* 0x000fe400078e0036 */
[----:B------:R-:W-:-:S07]  /*18b0*/  IMAD.MOV.U32 R45, RZ, RZ, R55 ;  /* 0x000000ffff2d7224 */ /* 0x000fce00078e0037 */
.L_x_19:
[----:B------:R-:W-:Y:S05]  /*18c0*/  BSYNC.RECONVERGENT B0 ;  /* 0x0000000000007941 */ /* 0x000fea0003800200 */
.L_x_18:
        /* <DEDUP_REMOVED lines=8> */
[----:B------:R-:W-:Y:S01]  /*1950*/  DADD R4, R4, R44 ;  /* 0x0000000004047229 */ /* 0x000fe2000000002c */
[----:B------:R-:W-:Y:S07]  /*1960*/  BSSY.RECONVERGENT B0, `(.L_x_20) ;  /* 0x0000060000007945 */ /* 0x000fee0003800200 */
[----:B------:R-:W-:-:S08]  /*1970*/  DFMA R4, R52, R4, R38 ;  /* 0x000000043404722b */ /* 0x000fd00000000026 */
[----:B------:R-:W-:-:S08]  /*1980*/  DADD R28, R28, -R4 ;  /* 0x000000001c1c7229 */ /* 0x000fd00000000804 */
[----:B------:R-:W-:-:S14]  /*1990*/  DSETP.GEU.AND P0, PT, R28, RZ, PT ;  /* 0x000000ff1c00722a */ /* 0x000fdc0003f0e000 */
[----:B------:R0:W-:Y:S01]  /*19a0*/  @!P0 STG.E.64 desc[UR36][R62.64], R30 ;  /* 0x0000001e3e008986 */ /* 0x0001e2000c101b24 */
[----:B------:R-:W-:Y:S02]  /*19b0*/  @!P0 IMAD.MOV.U32 R7, RZ, RZ, R17 ;  /* 0x000000ffff078224 */ /* 0x000fe400078e0011 */
[----:B------:R-:W-:Y:S01]  /*19c0*/  @!P0 IMAD.MOV.U32 R6, RZ, RZ, R16 ;  /* 0x000000ffff068224 */ /* 0x000fe200078e0010 */
[----:B------:R-:W-:Y:S01]  /*19d0*/  @!P0 MOV R16, R24 ;  /* 0x0000001800108202 */ /* 0x000fe20000000f00 */
[----:B------:R-:W-:Y:S02]  /*19e0*/  @!P0 IMAD.MOV.U32 R17, RZ, RZ, R25 ;  /* 0x000000ffff118224 */ /* 0x000fe400078e0019 */
[----:B------:R-:W-:Y:S01]  /*19f0*/  @!P0 IMAD.MOV.U32 R25, RZ, RZ, R27 ;  /* 0x000000ffff198224 */ /* 0x000fe200078e001b */
[----:B------:R-:W-:Y:S06]  /*1a00*/  @!P0 BRA `(.L_x_21) ;  /* 0x0000000400548947 */ /* 0x000fec0003800000 */
[----:B------:R-:W-:Y:S01]  /*1a10*/  IMAD.MOV.U32 R4, RZ, RZ, 0x652b82fe ;  /* 0x652b82feff047424 */ /* 0x000fe200078e00ff */
[----:B------:R-:W-:Y:S01]  /*1a20*/  UMOV UR4, 0xfefa39ef ;  /* 0xfefa39ef00047882 */ /* 0x000fe20000000000 */
[----:B------:R-:W-:Y:S01]  /*1a30*/  IMAD.MOV.U32 R5, RZ, RZ, 0x3ff71547 ;  /* 0x3ff71547ff057424 */ /* 0x000fe200078e00ff */
[----:B------:R-:W-:Y:S01]  /*1a40*/  UMOV UR5, 0x3fe62e42 ;  /* 0x3fe62e4200057882 */ /* 0x000fe20000000000 */
[----:B------:R-:W-:Y:S01]  /*1a50*/  SHF.R.U32.HI R0, RZ, 0x2, R27 ;  /* 0x00000002ff007819 */ /* 0x000fe2000001161b */
[----:B------:R-:W-:Y:S01]  /*1a60*/  IMAD.SHL.U32 R7, R17, 0x10, RZ ;  /* 0x0000001011077824 */ /* 0x000fe200078e00ff */
[----:B------:R-:W-:Y:S01]  /*1a70*/  SHF.R.U32.HI R11, RZ, 0x2, R24 ;  /* 0x00000002ff0b7819 */ /* 0x000fe20000011618 */
[----:B------:R-:W-:Y:S01]  /*1a80*/  BSSY.RECONVERGENT B1, `(.L_x_22) ;  /* 0x000004b000017945 */ /* 0x000fe20003800200 */
[----:B------:R-:W-:Y:S01]  /*1a90*/  DFMA R4, R28, -R4, 6.75539944105574400000e+15 ;  /* 0x433800001c04742b */ /* 0x000fe20000000804 */
[----:B------:R-:W-:Y:S02]  /*1aa0*/  LOP3.LUT R0, R0, R27, RZ, 0x3c, !PT ;  /* 0x0000001b00007212 */ /* 0x000fe400078e3cff */
[----:B------:R-:W-:-:S03]  /*1ab0*/  LOP3.LUT R24, R11, R24, RZ, 0x3c, !PT ;  /* 0x000000180b187212 */ /* 0x000fc600078e3cff */
[----:B------:R-:W-:Y:S02]  /*1ac0*/  IMAD.SHL.U32 R6, R0, 0x2, RZ ;  /* 0x0000000200067824 */ /* 0x000fe400078e00ff */
[----:B------:R-:W-:-:S03]  /*1ad0*/  DADD R8, R4, -6.75539944105574400000e+15 ;  /* 0xc338000004087429 */ /* 0x000fc60000000000 */
[----:B------:R-:W-:Y:S01]  /*1ae0*/  LOP3.LUT R6, R0, R6, R7, 0x96, !PT ;  /* 0x0000000600067212 */ /* 0x000fe200078e9607 */
[----:B------:R-:W-:-:S03]  /*1af0*/  IMAD.SHL.U32 R0, R24, 0x2, RZ ;  /* 0x0000000218007824 */ /* 0x000fc600078e00ff */
[----:B------:R-:W-:Y:S01]  /*1b00*/  LOP3.LUT R6, R6, R17, RZ, 0x3c, !PT ;  /* 0x0000001106067212 */ /* 0x000fe200078e3cff */
[----:B------:R-:W-:Y:S01]  /*1b10*/  DFMA R2, R8, -UR4, -R28 ;  /* 0x8000000408027c2b */ /* 0x000fe2000800081c */
[----:B------:R-:W-:Y:S01]  /*1b20*/  UMOV UR4, 0x3b39803f ;  /* 0x3b39803f00047882 */ /* 0x000fe20000000000 */
[----:B------:R-:W-:Y:S01]  /*1b30*/  UMOV UR5, 0x3c7abc9e ;  /* 0x3c7abc9e00057882 */ /* 0x000fe20000000000 */
[----:B------:R-:W-:Y:S01]  /*1b40*/  IADD3 R15, PT, PT, R18, 0x10974f, R6 ;  /* 0x0010974f120f7810 */ /* 0x000fe20007ffe006 */
[----:B------:R-:W-:-:S04]  /*1b50*/  IMAD.SHL.U32 R7, R6, 0x10, RZ ;  /* 0x0000001006077824 */ /* 0x000fc800078e00ff */
[----:B------:R-:W-:Y:S01]  /*1b60*/  DFMA R8, R8, -UR4, R2 ;  /* 0x8000000408087c2b */ /* 0x000fe20008000002 */
[----:B------:R-:W-:Y:S01]  /*1b70*/  UMOV UR4, 0x69ce2bdf ;  /* 0x69ce2bdf00047882 */ /* 0x000fe20000000000 */
[----:B------:R-:W-:Y:S01]  /*1b80*/  IMAD.MOV.U32 R2, RZ, RZ, -0x35dec16 ;  /* 0xfca213eaff027424 */ /* 0x000fe200078e00ff */
[----:B------:R-:W-:Y:S01]  /*1b90*/  UMOV UR5, 0x3e5ade15 ;  /* 0x3e5ade1500057882 */ /* 0x000fe20000000000 */
[----:B------:R-:W-:Y:S01]  /*1ba0*/  IMAD.MOV.U32 R3, RZ, RZ, 0x3e928af3 ;  /* 0x3e928af3ff037424 */ /* 0x000fe200078e00ff */
[----:B------:R-:W-:-:S04]  /*1bb0*/  LOP3.LUT R7, R24, R0, R7, 0x96, !PT ;  /* 0x0000000018077212 */ /* 0x000fc800078e9607 */
[----:B------:R-:W-:Y:S01]  /*1bc0*/  LOP3.LUT R7, R7, R6, RZ, 0x3c, !PT ;  /* 0x0000000607077212 */ /* 0x000fe200078e3cff */
[----:B------:R-:W-:Y:S01]  /*1bd0*/  DFMA R2, R8, UR4, R2 ;  /* 0x0000000408027c2b */ /* 0x000fe20008000002 */
[----:B------:R-:W-:Y:S01]  /*1be0*/  UMOV UR4, 0x62401315 ;  /* 0x6240131500047882 */ /* 0x000fe20000000000 */
[----:B------:R-:W-:-:S06]  /*1bf0*/  UMOV UR5, 0x3ec71dee ;  /* 0x3ec71dee00057882 */ /* 0x000fcc0000000000 */
[----:B------:R-:W-:Y:S01]  /*1c00*/  DFMA R2, R8, R2, UR4 ;  /* 0x0000000408027e2b */ /* 0x000fe20008000002 */
        /* <DEDUP_REMOVED lines=16> */
[----:B------:R-:W-:Y:S01]  /*1d10*/  UMOV UR5, 0x3fc55555 ;  /* 0x3fc5555500057882 */ /* 0x000fe20000000000 */
[----:B------:R-:W-:Y:S01]  /*1d20*/  IADD3 R2, PT, PT, R18, 0x161f14, RZ ;  /* 0x00161f1412027810 */ /* 0x000fe20007ffe0ff */
[----:B------:R-:W-:-:S04]  /*1d30*/  DADD R18, -RZ, -R28 ;  /* 0x00000000ff127229 */ /* 0x000fc8000000091c */
[C---:B------:R-:W-:Y:S01]  /*1d40*/  DFMA R10, R8.reuse, R10, UR4 ;  /* 0x00000004080a7e2b */ /* 0x040fe2000800000a */
[----:B------:R-:W-:Y:S01]  /*1d50*/  IMAD.IADD R12, R7, 0x1, R2 ;  /* 0x00000001070c7824 */ /* 0x000fe200078e0202 */
[----:B------:R-:W-:Y:S01]  /*1d60*/  UMOV UR4, 0xb ;  /* 0x0000000b00047882 */ /* 0x000fe20000000000 */
[----:B------:R-:W-:Y:S02]  /*1d70*/  UMOV UR5, 0x3fe00000 ;  /* 0x3fe0000000057882 */ /* 0x000fe40000000000 */
[----:B------:R-:W-:Y:S01]  /*1d80*/  IMAD.WIDE.U32 R12, R12, 0x200000, RZ ;  /* 0x002000000c0c7825 */ /* 0x000fe200078e00ff */
[----:B------:R-:W-:Y:S02]  /*1d90*/  FSETP.GEU.AND P0, PT, |R19|, 4.1917929649353027344, PT ;  /* 0x4086232b1300780b */ /* 0x000fe40003f0e200 */
[----:B------:R-:W-:Y:S01]  /*1da0*/  DFMA R10, R8, R10, UR4 ;  /* 0x00000004080a7e2b */ /* 0x000fe2000800000a */
[----:B------:R-:W-:Y:S01]  /*1db0*/  LOP3.LUT R14, R12, R15, RZ, 0x3c, !PT ;  /* 0x0000000f0c0e7212 */ /* 0x000fe200078e3cff */
[----:B------:R-:W-:-:S04]  /*1dc0*/  IMAD.MOV.U32 R15, RZ, RZ, R13 ;  /* 0x000000ffff0f7224 */ /* 0x000fc800078e000d */
[----:B------:R-:W1:Y:S02]  /*1dd0*/  I2F.F64.U64 R12, R14 ;  /* 0x0000000e000c7312 */ /* 0x000e640000301800 */
[----:B------:R-:W-:-:S08]  /*1de0*/  DFMA R10, R8, R10, 1 ;  /* 0x3ff00000080a742b */ /* 0x000fd0000000000a */
[----:B------:R-:W-:Y:S01]  /*1df0*/  DFMA R10, R8, R10, 1 ;  /* 0x3ff00000080a742b */ /* 0x000fe2000000000a */
[----:B------:R-:W-:Y:S02]  /*1e00*/  IMAD.MOV.U32 R8, RZ, RZ, 0x0 ;  /* 0x00000000ff087424 */ /* 0x000fe400078e00ff */
[----:B------:R-:W-:-:S06]  /*1e10*/  IMAD.MOV.U32 R9, RZ, RZ, 0x3ca00000 ;  /* 0x3ca00000ff097424 */ /* 0x000fcc00078e00ff */
[----:B-1----:R-:W-:Y:S01]  /*1e20*/  DFMA R12, R12, R8, 5.5511151231257827021e-17 ;  /* 0x3c9000000c0c742b */ /* 0x002fe20000000008 */
[----:B------:R-:W-:Y:S02]  /*1e30*/  IMAD R9, R4, 0x100000, R11 ;  /* 0x0010000004097824 */ /* 0x000fe400078e020b */
[----:B------:R-:W-:Y:S01]  /*1e40*/  IMAD.MOV.U32 R8, RZ, RZ, R10 ;  /* 0x000000ffff087224 */ /* 0x000fe200078e000a */
[----:B------:R-:W-:Y:S07]  /*1e50*/  @!P0 BRA `(.L_x_23) ;  /* 0x0000000000348947 */ /* 0x000fee0003800000 */
[----:B------:R-:W-:Y:S01]  /*1e60*/  FSETP.GEU.AND P1, PT, |R19|, 4.2275390625, PT ;  /* 0x408748001300780b */ /* 0x000fe20003f2e200 */
[C---:B------:R-:W-:Y:S02]  /*1e70*/  DADD R8, -R28.reuse, +INF ;  /* 0x7ff000001c087429 */ /* 0x040fe40000000100 */
[----:B------:R-:W-:-:S08]  /*1e80*/  DSETP.GT.AND P0, PT, R28, RZ, PT ;  /* 0x000000ff1c00722a */ /* 0x000fd00003f04000 */
[----:B------:R-:W-:Y:S02]  /*1e90*/  FSEL R8, R8, RZ, !P0 ;  /* 0x000000ff08087208 */ /* 0x000fe40004000000 */
[----:B------:R-:W-:Y:S02]  /*1ea0*/  @!P1 LEA.HI R0, R4, R4, RZ, 0x1 ;  /* 0x0000000404009211 */ /* 0x000fe400078f08ff */
[----:B------:R-:W-:Y:S02]  /*1eb0*/  FSEL R9, R9, RZ, !P0 ;  /* 0x000000ff09097208 */ /* 0x000fe40004000000 */
[----:B------:R-:W-:-:S05]  /*1ec0*/  @!P1 SHF.R.S32.HI R5, RZ, 0x1, R0 ;  /* 0x00000001ff059819 */ /* 0x000fca0000011400 */
[----:B------:R-:W-:Y:S02]  /*1ed0*/  @!P1 IMAD.IADD R4, R4, 0x1, -R5 ;  /* 0x0000000104049824 */ /* 0x000fe400078e0a05 */
[----:B------:R-:W-:-:S03]  /*1ee0*/  @!P1 IMAD R5, R5, 0x100000, R11 ;  /* 0x0010000005059824 */ /* 0x000fc600078e020b */
[----:B------:R-:W-:Y:S01]  /*1ef0*/  @!P1 LEA R11, R4, 0x3ff00000, 0x14 ;  /* 0x3ff00000040b9811 */ /* 0x000fe200078ea0ff */
[----:B------:R-:W-:Y:S01]  /*1f00*/  @!P1 IMAD.MOV.U32 R4, RZ, RZ, R10 ;  /* 0x000000ffff049224 */ /* 0x000fe200078e000a */
[----:B------:R-:W-:-:S06]  /*1f10*/  @!P1 MOV R10, RZ ;  /* 0x000000ff000a9202 */ /* 0x000fcc0000000f00 */
[----:B------:R-:W-:-:S11]  /*1f20*/  @!P1 DMUL R8, R4, R10 ;  /* 0x0000000a04089228 */ /* 0x000fd60000000000 */
.L_x_23:
[----:B------:R-:W-:Y:S05]  /*1f30*/  BSYNC.RECONVERGENT B1 ;  /* 0x0000000000017941 */ /* 0x000fea0003800200 */
.L_x_22:
[----:B------:R-:W-:-:S14]  /*1f40*/  DSETP.GT.AND P0, PT, R8, R12, PT ;  /* 0x0000000c0800722a */ /* 0x000fdc0003f04000 */
[----:B------:R1:W-:Y:S02]  /*1f50*/  @P0 STG.E.64 desc[UR36][R62.64], R30 ;  /* 0x0000001e3e000986 */ /* 0x0003e4000c101b24 */
.L_x_21:
[----:B------:R-:W-:Y:S05]  /*1f60*/  BSYNC.RECONVERGENT B0 ;  /* 0x0000000000007941 */ /* 0x000fea0003800200 */
.L_x_20:
[----:B------:R-:W2:Y:S01]  /*1f70*/  S2R R9, SR_CTAID.X ;  /* 0x0000000000097919 */ /* 0x000ea20000002500 */
[----:B------:R-:W3:Y:S01]  /*1f80*/  LDC.64 R4, c[0x0][0x3b0] ;  /* 0x0000ec00ff047b82 */ /* 0x000ee20000000a00 */
[----:B------:R-:W2:Y:S01]  /*1f90*/  LDCU UR4, c[0x0][0x360] ;  /* 0x00006c00ff0477ac */ /* 0x000ea20008000800 */
[----:B------:R-:W-:Y:S01]  /*1fa0*/  IMAD.MOV.U32 R3, RZ, RZ, R25 ;  /* 0x000000ffff037224 */ /* 0x000fe200078e0019 */
[----:B------:R-:W2:Y:S02]  /*1fb0*/  S2R R0, SR_TID.X ;  /* 0x0000000000007919 */ /* 0x000ea40000002100 */
[----:B--2---:R-:W-:-:S04]  /*1fc0*/  IMAD R9, R9, UR4, R0 ;  /* 0x0000000409097c24 */ /* 0x004fc8000f8e0200 */
[----:B---3--:R-:W-:-:S05]  /*1fd0*/  IMAD.WIDE.U32 R4, R9, 0x30, R4 ;  /* 0x0000003009047825 */ /* 0x008fca00078e0004 */
[----:B------:R-:W-:Y:S04]  /*1fe0*/  STG.E.64 desc[UR36][R4.64], R2 ;  /* 0x0000000204007986 */ /* 0x000fe8000c101b24 */
[----:B------:R-:W-:Y:S04]  /*1ff0*/  STG.E.64 desc[UR36][R4.64+0x8], R16 ;  /* 0x0000081004007986 */ /* 0x000fe8000c101b24 */
[----:B------:R-:W-:Y:S04]  /*2000*/  STG.E.64 desc[UR36][R4.64+0x10], R6 ;  /* 0x0000100604007986 */ /* 0x000fe8000c101b24 */
[----:B------:R-:W-:Y:S04]  /*2010*/  STG.E.64 desc[UR36][R4.64+0x18], R22 ;  /* 0x0000181604007986 */ /* 0x000fe8000c101b24 */
[----:B------:R-:W-:Y:S04]  /*2020*/  STG.E.64 desc[UR36][R4.64+0x28], R68 ;  /* 0x0000284404007986 */ /* 0x000fe8000c101b24 */
[----:B------:R-:W-:Y:S01]  /*2030*/  STG.E desc[UR36][R4.64+0x20], R26 ;  /* 0x0000201a04007986 */ /* 0x000fe2000c101924 */
[----:B------:R-:W-:Y:S05]  /*2040*/  EXIT ;  /* 0x000000000000794d */ /* 0x000fea0003800000 */
        .type           $_Z15metropolis_stepPdmmmddP17curandStateXORWOW$_Z9potentiald,@function
        .size           $_Z15metropolis_stepPdmmmddP17curandStateXORWOW$_Z9potentiald,($__internal_0_$__cuda_sm20_div_rn_f64_full - $_Z15metropolis_stepPdmmmddP17curandStateXORWOW$_Z9potentiald)
$_Z15metropolis_stepPdmmmddP17curandStateXORWOW$_Z9potentiald:
[----:B------:R-:W-:-:S05]  /*2050*/  VIADD R1, R1, 0xffffffd8 ;  /* 0xffffffd801017836 */ /* 0x000fca0000000000 */
[----:B------:R-:W-:Y:S04]  /*2060*/  STL [R1+0x20], R23 ;  /* 0x0000201701007387 */ /* 0x000fe80000100800 */
[----:B------:R-:W-:Y:S04]  /*2070*/  STL [R1+0x1c], R22 ;  /* 0x00001c1601007387 */ /* 0x000fe80000100800 */
[----:B------:R-:W-:Y:S04]  /*2080*/  STL [R1+0x18], R21 ;  /* 0x0000181501007387 */ /* 0x000fe80000100800 */
[----:B------:R-:W-:Y:S04]  /*2090*/  STL [R1+0x14], R20 ;  /* 0x0000141401007387 */ /* 0x000fe80000100800 */
[----:B------:R-:W-:Y:S04]  /*20a0*/  STL [R1+0x8], R17 ;  /* 0x0000081101007387 */ /* 0x000fe80000100800 */
[----:B------:R-:W-:Y:S04]  /*20b0*/  STL [R1+0x4], R16 ;  /* 0x0000041001007387 */ /* 0x000fe80000100800 */
[----:B------:R-:W-:Y:S04]  /*20c0*/  STL [R1], R2 ;  /* 0x0000000201007387 */ /* 0x000fe80000100800 */
[----:B------:R0:W-:Y:S04]  /*20d0*/  STL [R1+0x10], R19 ;  /* 0x0000101301007387 */ /* 0x0001e80000100800 */
[----:B------:R1:W-:Y:S01]  /*20e0*/  STL [R1+0xc], R18 ;  /* 0x00000c1201007387 */ /* 0x0003e20000100800 */
[----:B0-----:R-:W-:-:S02]  /*20f0*/  IMAD.MOV.U32 R19, RZ, RZ, R5 ;  /* 0x000000ffff137224 */ /* 0x001fc400078e0005 */
[----:B-1----:R-:W-:Y:S01]  /*2100*/  IMAD.MOV.U32 R18, RZ, RZ, R4 ;  /* 0x000000ffff127224 */ /* 0x002fe200078e0004 */
[----:B------:R-:W0:Y:S08]  /*2110*/  LDC.64 R22, c[0x0][0x358] ;  /* 0x0000d600ff167b82 */ /* 0x000e300000000a00 */
[----:B------:R-:W1:Y:S01]  /*2120*/  LDC.64 R16, c[0x4][0x58] ;  /* 0x01001600ff107b82 */ /* 0x000e620000000a00 */
[----:B0-----:R-:W-:-:S02]  /*2130*/  R2UR UR4, R22 ;  /* 0x00000000160472ca */ /* 0x001fc400000e0000 */
[----:B------:R-:W-:-:S13]  /*2140*/  R2UR UR5, R23 ;  /* 0x00000000170572ca */ /* 0x000fda00000e0000 */
[----:B-1----:R-:W2:Y:S01]  /*2150*/  LDG.E.64 R16, desc[UR4][R16.64] ;  /* 0x0000000410107981 */ /* 0x002ea2000c1e1b00 */
[----:B------:R-:W-:Y:S01]  /*2160*/  IMAD.MOV.U32 R6, RZ, RZ, RZ ;  /* 0x000000ffff067224 */ /* 0x000fe200078e00ff */
[----:B------:R-:W-:Y:S01]  /*2170*/  MOV R20, 0x21c0 ;  /* 0x000021c000147802 */ /* 0x000fe20000000f00 */
[----:B------:R-:W-:Y:S02]  /*2180*/  IMAD.MOV.U32 R7, RZ, RZ, 0x40000000 ;  /* 0x40000000ff077424 */ /* 0x000fe400078e00ff */
[----:B------:R-:W-:Y:S01]  /*2190*/  IMAD.MOV.U32 R21, RZ, RZ, 0x0 ;  /* 0x00000000ff157424 */ /* 0x000fe200078e00ff */
[----:B--2---:R-:W-:-:S11]  /*21a0*/  DADD R4, -RZ, |R16| ;  /* 0x00000000ff047229 */ /* 0x004fd60000000510 */
[----:B------:R-:W-:Y:S05]  /*21b0*/  CALL.REL.NOINC `($_Z15metropolis_stepPdmmmddP17curandStateXORWOW$__internal_accurate_pow) ;  /* 0x0000000800c47944 */ /* 0x000fea0003c00000 */
[C---:B------:R-:W-:Y:S02]  /*21c0*/  DADD R2, R16.reuse, 2 ;  /* 0x4000000010027429 */ /* 0x040fe40000000000 */
[----:B------:R-:W-:-:S08]  /*21d0*/  DSETP.NEU.AND P0, PT, R16, RZ, PT ;  /* 0x000000ff1000722a */ /* 0x000fd00003f0d000 */
        /* <DEDUP_REMOVED lines=11> */
.L_x_24:
[----:B------:R-:W-:Y:S01]  /*2290*/  DMUL R6, R4, 0.5 ;  /* 0x3fe0000004067828 */ /* 0x000fe20000000000 */
[----:B------:R-:W-:Y:S01]  /*22a0*/  MOV R20, 0x2340 ;  /* 0x0000234000147802 */ /* 0x000fe20000000f00 */
[----:B------:R-:W-:Y:S01]  /*22b0*/  DSETP.NEU.AND P0, PT, R16, 1, PT ;  /* 0x3ff000001000742a */ /* 0x000fe20003f0d000 */
[----:B------:R-:W-:Y:S01]  /*22c0*/  MOV R4, R2 ;  /* 0x0000000200047202 */ /* 0x000fe20000000f00 */
[----:B------:R-:W-:Y:S02]  /*22d0*/  IMAD.MOV.U32 R5, RZ, RZ, R3 ;  /* 0x000000ffff057224 */ /* 0x000fe400078e0003 */
[----:B------:R-:W-:-:S04]  /*22e0*/  IMAD.MOV.U32 R21, RZ, RZ, 0x0 ;  /* 0x00000000ff157424 */ /* 0x000fc800078e00ff */
[----:B------:R-:W-:Y:S01]  /*22f0*/  FSEL R16, R6, RZ, P0 ;  /* 0x000000ff06107208 */ /* 0x000fe20000000000 */
[----:B------:R-:W-:Y:S01]  /*2300*/  IMAD.MOV.U32 R6, RZ, RZ, RZ ;  /* 0x000000ffff067224 */ /* 0x000fe200078e00ff */
[----:B------:R-:W-:Y:S01]  /*2310*/  FSEL R17, R7, 1.75, P0 ;  /* 0x3fe0000007117808 */ /* 0x000fe20000000000 */
[----:B------:R-:W-:-:S07]  /*2320*/  IMAD.MOV.U32 R7, RZ, RZ, 0x40000000 ;  /* 0x40000000ff077424 */ /* 0x000fce00078e00ff */
[----:B------:R-:W-:Y:S05]  /*2330*/  CALL.REL.NOINC `($_Z15metropolis_stepPdmmmddP17curandStateXORWOW$__internal_accurate_pow) ;  /* 0x0000000800647944 */ /* 0x000fea0003c00000 */
[C---:B------:R-:W-:Y:S01]  /*2340*/  DADD R2, R18.reuse, 2 ;  /* 0x4000000012027429 */ /* 0x040fe20000000000 */
[----:B------:R-:W0:Y:S01]  /*2350*/  LDC.64 R8, c[0x4][0x60] ;  /* 0x01001800ff087b82 */ /* 0x000e220000000a00 */
[----:B------:R-:W-:Y:S01]  /*2360*/  DSETP.NEU.AND P1, PT, R18, RZ, PT ;  /* 0x000000ff1200722a */ /* 0x000fe20003f2d000 */
[----:B------:R-:W-:Y:S07]  /*2370*/  BSSY.RECONVERGENT B0, `(.L_x_25) ;  /* 0x000000c000007945 */ /* 0x000fee0003800200 */
[----:B------:R-:W-:-:S04]  /*2380*/  LOP3.LUT R2, R3, 0x7ff00000, RZ, 0xc0, !PT ;  /* 0x7ff0000003027812 */ /* 0x000fc800078ec0ff */
[----:B------:R-:W-:Y:S02]  /*2390*/  ISETP.NE.AND P0, PT, R2, 0x7ff00000, PT ;  /* 0x7ff000000200780c */ /* 0x000fe40003f05270 */
[----:B------:R-:W-:Y:S02]  /*23a0*/  P2R R2, PR, RZ, 0x2 ;  /* 0x00000002ff027803 */ /* 0x000fe40000000000 */
[----:B------:R-:W-:-:S09]  /*23b0*/  @!P1 CS2R R4, SRZ ;  /* 0x0000000000049805 */ /* 0x000fd2000001ff00 */
[----:B------:R-:W-:Y:S05]  /*23c0*/  @P0 BRA `(.L_x_26) ;  /* 0x0000000000180947 */ /* 0x000fea0003800000 */
[----:B------:R-:W-:-:S14]  /*23d0*/  DSETP.NAN.AND P0, PT, R18, R18, PT ;  /* 0x000000121200722a */ /* 0x000fdc0003f08000 */
[----:B------:R-:W-:Y:S01]  /*23e0*/  @P0 DADD R4, R18, 2 ;  /* 0x4000000012040429 */ /* 0x000fe20000000000 */
[----:B------:R-:W-:Y:S10]  /*23f0*/  @P0 BRA `(.L_x_26) ;  /* 0x00000000000c0947 */ /* 0x000ff40003800000 */
[----:B------:R-:W-:-:S14]  /*2400*/  DSETP.NEU.AND P0, PT, |R18|, +INF , PT ;  /* 0x7ff000001200742a */ /* 0x000fdc0003f0d200 */
[----:B------:R-:W-:Y:S02]  /*2410*/  @!P0 IMAD.MOV.U32 R4, RZ, RZ, 0x0 ;  /* 0x00000000ff048424 */ /* 0x000fe400078e00ff */
[----:B------:R-:W-:-:S07]  /*2420*/  @!P0 IMAD.MOV.U32 R5, RZ, RZ, 0x7ff00000 ;  /* 0x7ff00000ff058424 */ /* 0x000fce00078e00ff */
.L_x_26:
[----:B------:R-:W-:Y:S05]  /*2430*/  BSYNC.RECONVERGENT B0 ;  /* 0x0000000000007941 */ /* 0x000fea0003800200 */
.L_x_25:
[----:B------:R-:W-:Y:S02]  /*2440*/  R2UR UR4, R22 ;  /* 0x00000000160472ca */ /* 0x000fe400000e0000 */
[----:B------:R-:W-:-:S13]  /*2450*/  R2UR UR5, R23 ;  /* 0x00000000170572ca */ /* 0x000fda00000e0000 */
[----:B0-----:R0:W5:Y:S01]  /*2460*/  LDG.E.64 R22, desc[UR4][R8.64] ;  /* 0x0000000408167981 */ /* 0x001162000c1e1b00 */
[----:B------:R-:W-:Y:S01]  /*2470*/  DSETP.NEU.AND P0, PT, R18, 1, PT ;  /* 0x3ff000001200742a */ /* 0x000fe20003f0d000 */
[----:B------:R-:W-:Y:S01]  /*2480*/  MOV R20, 0x2530 ;  /* 0x0000253000147802 */ /* 0x000fe20000000f00 */
[----:B------:R-:W-:Y:S01]  /*2490*/  DADD R6, -RZ, |R18| ;  /* 0x00000000ff067229 */ /* 0x000fe20000000512 */
[----:B------:R-:W-:-:S03]  /*24a0*/  IMAD.MOV.U32 R21, RZ, RZ, 0x0 ;  /* 0x00000000ff157424 */ /* 0x000fc600078e00ff */
[----:B------:R-:W-:Y:S02]  /*24b0*/  FSEL R4, R4, RZ, P0 ;  /* 0x000000ff04047208 */ /* 0x000fe40000000000 */
[----:B------:R-:W-:-:S06]  /*24c0*/  FSEL R5, R5, 1.875, P0 ;  /* 0x3ff0000005057808 */ /* 0x000fcc0000000000 */
[----:B------:R-:W-:Y:S01]  /*24d0*/  DMUL R16, R16, R4 ;  /* 0x0000000410107228 */ /* 0x000fe20000000000 */
[----:B------:R-:W-:Y:S02]  /*24e0*/  IMAD.MOV.U32 R4, RZ, RZ, R6 ;  /* 0x000000ffff047224 */ /* 0x000fe400078e0006 */
[----:B------:R-:W-:Y:S01]  /*24f0*/  IMAD.MOV.U32 R5, RZ, RZ, R7 ;  /* 0x000000ffff057224 */ /* 0x000fe200078e0007 */
[----:B------:R-:W-:Y:S01]  /*2500*/  MOV R7, 0x40100000 ;  /* 0x4010000000077802 */ /* 0x000fe20000000f00 */
[----:B0-----:R-:W-:-:S07]  /*2510*/  IMAD.MOV.U32 R6, RZ, RZ, RZ ;  /* 0x000000ffff067224 */ /* 0x001fce00078e00ff */
[----:B-----5:R-:W-:Y:S05]  /*2520*/  CALL.REL.NOINC `($_Z15metropolis_stepPdmmmddP17curandStateXORWOW$__internal_accurate_pow) ;  /* 0x0000000400e87944 */ /* 0x020fea0003c00000 */
[----:B------:R-:W-:Y:S01]  /*2530*/  ISETP.NE.AND P6, PT, R2, RZ, PT ;  /* 0x000000ff0200720c */ /* 0x000fe20003fc5270 */
[C---:B------:R-:W-:Y:S01]  /*2540*/  DADD R2, R18.reuse, 4 ;  /* 0x4010000012027429 */ /* 0x040fe20000000000 */
[----:B------:R-:W-:Y:S01]  /*2550*/  BSSY.RECONVERGENT B0, `(.L_x_27) ;  /* 0x000000c000007945 */ /* 0x000fe20003800200 */
[----:B------:R-:W-:-:S08]  /*2560*/  DSETP.NEU.AND P0, PT, R18, 1, PT ;  /* 0x3ff000001200742a */ /* 0x000fd00003f0d000 */
[----:B------:R-:W-:Y:S02]  /*2570*/  LOP3.LUT R2, R3, 0x7ff00000, RZ, 0xc0, !PT ;  /* 0x7ff0000003027812 */ /* 0x000fe400078ec0ff */
[----:B------:R-:W-:Y:S02]  /*2580*/  @!P6 CS2R R4, SRZ ;  /* 0x000000000004e805 */ /* 0x000fe4000001ff00 */
[----:B------:R-:W-:-:S13]  /*2590*/  ISETP.NE.AND P1, PT, R2, 0x7ff00000, PT ;  /* 0x7ff000000200780c */ /* 0x000fda0003f25270 */
[----:B------:R-:W-:Y:S05]  /*25a0*/  @P1 BRA `(.L_x_28) ;  /* 0x0000000000181947 */ /* 0x000fea0003800000 */
[----:B------:R-:W-:-:S14]  /*25b0*/  DSETP.NAN.AND P1, PT, R18, R18, PT ;  /* 0x000000121200722a */ /* 0x000fdc0003f28000 */
[----:B------:R-:W-:Y:S01]  /*25c0*/  @P1 DADD R4, R18, 4 ;  /* 0x4010000012041429 */ /* 0x000fe20000000000 */
[----:B------:R-:W-:Y:S10]  /*25d0*/  @P1 BRA `(.L_x_28) ;  /* 0x00000000000c1947 */ /* 0x000ff40003800000 */
[----:B------:R-:W-:-:S14]  /*25e0*/  DSETP.NEU.AND P1, PT, |R18|, +INF , PT ;  /* 0x7ff000001200742a */ /* 0x000fdc0003f2d200 */
[----:B------:R-:W-:Y:S02]  /*25f0*/  @!P1 IMAD.MOV.U32 R4, RZ, RZ, 0x0 ;  /* 0x00000000ff049424 */ /* 0x000fe400078e00ff */
[----:B------:R-:W-:-:S07]  /*2600*/  @!P1 IMAD.MOV.U32 R5, RZ, RZ, 0x7ff00000 ;  /* 0x7ff00000ff059424 */ /* 0x000fce00078e00ff */
.L_x_28:
[----:B------:R-:W-:Y:S05]  /*2610*/  BSYNC.RECONVERGENT B0 ;  /* 0x0000000000007941 */ /* 0x000fea0003800200 */
.L_x_27:
[----:B------:R-:W2:Y:S01]  /*2620*/  LDL R20, [R1+0x14] ;  /* 0x0000140001147983 */ /* 0x000ea20000100800 */
[----:B------:R-:W-:Y:S02]  /*2630*/  FSEL R4, R4, RZ, P0 ;  /* 0x000000ff04047208 */ /* 0x000fe40000000000 */
[----:B------:R-:W-:Y:S01]  /*2640*/  FSEL R5, R5, 1.875, P0 ;  /* 0x3ff0000005057808 */ /* 0x000fe20000000000 */
[----:B------:R-:W2:Y:S04]  /*2650*/  LDL R21, [R1+0x18] ;  /* 0x0000180001157983 */ /* 0x000ea80000100800 */
[----:B------:R-:W2:Y:S01]  /*2660*/  LDL R2, [R1] ;  /* 0x0000000001027983 */ /* 0x000ea20000100800 */
[----:B------:R-:W-:-:S03]  /*2670*/  DFMA R4, R22, R4, R16 ;  /* 0x000000041604722b */ /* 0x000fc60000000010 */
[----:B------:R-:W2:Y:S04]  /*2680*/  LDL R16, [R1+0x4] ;  /* 0x0000040001107983 */ /* 0x000ea80000100800 */
[----:B------:R-:W2:Y:S04]  /*2690*/  LDL R17, [R1+0x8] ;  /* 0x0000080001117983 */ /* 0x000ea80000100800 */
[----:B------:R-:W2:Y:S04]  /*26a0*/  LDL R18, [R1+0xc] ;  /* 0x00000c0001127983 */ /* 0x000ea80000100800 */
[----:B------:R-:W2:Y:S04]  /*26b0*/  LDL R19, [R1+0x10] ;  /* 0x0000100001137983 */ /* 0x000ea80000100800 */
[----:B------:R-:W2:Y:S04]  /*26c0*/  LDL R22, [R1+0x1c] ;  /* 0x00001c0001167983 */ /* 0x000ea80000100800 */
[----:B------:R0:W2:Y:S02]  /*26d0*/  LDL R23, [R1+0x20] ;  /* 0x0000200001177983 */ /* 0x0000a40000100800 */
[----:B0-----:R-:W-:Y:S01]  /*26e0*/  VIADD R1, R1, 0x28 ;  /* 0x0000002801017836 */ /* 0x001fe20000000000 */
[----:B--2---:R-:W-:Y:S06]  /*26f0*/  RET.REL.NODEC R20 `(_Z15metropolis_stepPdmmmddP17curandStateXORWOW) ;  /* 0xffffffd814407950 */ /* 0x004fec0003c3ffff */
        .weak           $__internal_0_$__cuda_sm20_div_rn_f64_full
        .type           $__internal_0_$__cuda_sm20_div_rn_f64_full,@function
        .size           $__internal_0_$__cuda_sm20_div_rn_f64_full,($_Z15metropolis_stepPdmmmddP17curandStateXORWOW$__internal_accurate_pow - $__internal_0_$__cuda_sm20_div_rn_f64_full)
$__internal_0_$__cuda_sm20_div_rn_f64_full:
[----:B------:R-:W-:Y:S01]  /*2700*/  FSETP.GEU.AND P2, PT, |R9|, 1.469367938527859385e-39, PT ;  /* 0x001000000900780b */ /* 0x000fe20003f4e200 */
[----:B------:R-:W-:Y:S01]  /*2710*/  IMAD.MOV.U32 R4, RZ, RZ, R6 ;  /* 0x000000ffff047224 */ /* 0x000fe200078e0006 */
[C---:B------:R-:W-:Y:S01]  /*2720*/  FSETP.GEU.AND P0, PT, |R5|.reuse, 1.469367938527859385e-39, PT ;  /* 0x001000000500780b */ /* 0x040fe20003f0e200 */
[----:B------:R-:W-:Y:S01]  /*2730*/  IMAD.MOV.U32 R19, RZ, RZ, 0x1ca00000 ;  /* 0x1ca00000ff137424 */ /* 0x000fe200078e00ff */
[----:B------:R-:W-:Y:S01]  /*2740*/  LOP3.LUT R7, R5, 0x800fffff, RZ, 0xc0, !PT ;  /* 0x800fffff05077812 */ /* 0x000fe200078ec0ff */
[----:B------:R-:W-:Y:S01]  /*2750*/  IMAD.MOV.U32 R12, RZ, RZ, 0x1 ;  /* 0x00000001ff0c7424 */ /* 0x000fe200078e00ff */
[----:B------:R-:W-:Y:S01]  /*2760*/  LOP3.LUT R3, R9, 0x7ff00000, RZ, 0xc0, !PT ;  /* 0x7ff0000009037812 */ /* 0x000fe200078ec0ff */
[----:B------:R-:W-:Y:S01]  /*2770*/  BSSY.RECONVERGENT B1, `(.L_x_29) ;  /* 0x0000050000017945 */ /* 0x000fe20003800200 */
[----:B------:R-:W-:Y:S02]  /*2780*/  LOP3.LUT R7, R7, 0x3ff00000, RZ, 0xfc, !PT ;  /* 0x3ff0000007077812 */ /* 0x000fe400078efcff */
[----:B------:R-:W-:-:S03]  /*2790*/  LOP3.LUT R32, R5, 0x7ff00000, RZ, 0xc0, !PT ;  /* 0x7ff0000005207812 */ /* 0x000fc600078ec0ff */
[----:B------:R-:W-:Y:S01]  /*27a0*/  @!P2 LOP3.LUT R10, R5, 0x7ff00000, RZ, 0xc0, !PT ;  /* 0x7ff00000050aa812 */ /* 0x000fe200078ec0ff */
[----:B------:R-:W-:Y:S01]  /*27b0*/  @!P2 IMAD.MOV.U32 R14, RZ, RZ, RZ ;  /* 0x000000ffff0ea224 */ /* 0x000fe200078e00ff */
[----:B------:R-:W-:Y:S01]  /*27c0*/  @!P0 DMUL R6, R4, 8.98846567431157953865e+307 ;  /* 0x7fe0000004068828 */ /* 0x000fe20000000000 */
[C---:B------:R-:W-:Y:S02]  /*27d0*/  ISETP.GE.U32.AND P1, PT, R3.reuse, R32, PT ;  /* 0x000000200300720c */ /* 0x040fe40003f26070 */
[----:B------:R-:W-:Y:S01]  /*27e0*/  @!P2 ISETP.GE.U32.AND P3, PT, R3, R10, PT ;  /* 0x0000000a0300a20c */ /* 0x000fe20003f66070 */
[----:B------:R-:W-:Y:S01]  /*27f0*/  IMAD.MOV.U32 R10, RZ, RZ, R8 ;  /* 0x000000ffff0a7224 */ /* 0x000fe200078e0008 */
[C---:B------:R-:W-:Y:S01]  /*2800*/  SEL R11, R19.reuse, 0x63400000, !P1 ;  /* 0x63400000130b7807 */ /* 0x040fe20004800000 */
[----:B------:R-:W0:Y:S01]  /*2810*/  MUFU.RCP64H R13, R7 ;  /* 0x00000007000d7308 */ /* 0x000e220000001800 */
[----:B------:R-:W-:Y:S02]  /*2820*/  @!P2 SEL R15, R19, 0x63400000, !P3 ;  /* 0x63400000130fa807 */ /* 0x000fe40005800000 */
[----:B------:R-:W-:-:S02]  /*2830*/  LOP3.LUT R11, R11, 0x800fffff, R9, 0xf8, !PT ;  /* 0x800fffff0b0b7812 */ /* 0x000fc400078ef809 */
[----:B------:R-:W-:Y:S02]  /*2840*/  @!P2 LOP3.LUT R15, R15, 0x80000000, R9, 0xf8, !PT ;  /* 0x800000000f0fa812 */ /* 0x000fe400078ef809 */
[----:B------:R-:W-:Y:S02]  /*2850*/  @!P0 LOP3.LUT R32, R7, 0x7ff00000, RZ, 0xc0, !PT ;  /* 0x7ff0000007208812 */ /* 0x000fe400078ec0ff */
[----:B------:R-:W-:-:S06]  /*2860*/  @!P2 LOP3.LUT R15, R15, 0x100000, RZ, 0xfc, !PT ;  /* 0x001000000f0fa812 */ /* 0x000fcc00078efcff */
[----:B------:R-:W-:Y:S02]  /*2870*/  @!P2 DFMA R10, R10, 2, -R14 ;  /* 0x400000000a0aa82b */ /* 0x000fe4000000080e */
[----:B0-----:R-:W-:-:S08]  /*2880*/  DFMA R14, R12, -R6, 1 ;  /* 0x3ff000000c0e742b */ /* 0x001fd00000000806 */
[----:B------:R-:W-:-:S08]  /*2890*/  DFMA R14, R14, R14, R14 ;  /* 0x0000000e0e0e722b */ /* 0x000fd0000000000e */
[----:B------:R-:W-:-:S08]  /*28a0*/  DFMA R14, R12, R14, R12 ;  /* 0x0000000e0c0e722b */ /* 0x000fd0000000000c */
[----:B------:R-:W-:-:S08]  /*28b0*/  DFMA R12, R14, -R6, 1 ;  /* 0x3ff000000e0c742b */ /* 0x000fd00000000806 */
[----:B------:R-:W-:-:S08]  /*28c0*/  DFMA R12, R14, R12, R14 ;  /* 0x0000000c0e0c722b */ /* 0x000fd0000000000e */
[----:B------:R-:W-:-:S08]  /*28d0*/  DMUL R14, R12, R10 ;  /* 0x0000000a0c0e7228 */ /* 0x000fd00000000000 */
[----:B------:R-:W-:-:S08]  /*28e0*/  DFMA R20, R14, -R6, R10 ;  /* 0x800000060e14722b */ /* 0x000fd0000000000a */
[----:B------:R-:W-:Y:S01]  /*28f0*/  DFMA R20, R12, R20, R14 ;  /* 0x000000140c14722b */ /* 0x000fe2000000000e */
[----:B------:R-:W-:Y:S02]  /*2900*/  MOV R15, R3 ;  /* 0x00000003000f7202 */ /* 0x000fe40000000f00 */
[----:B------:R-:W-:-:S05]  /*2910*/  @!P2 LOP3.LUT R15, R11, 0x7ff00000, RZ, 0xc0, !PT ;  /* 0x7ff000000b0fa812 */ /* 0x000fca00078ec0ff */
[----:B------:R-:W-:-:S05]  /*2920*/  VIADD R12, R15, 0xffffffff ;  /* 0xffffffff0f0c7836 */ /* 0x000fca0000000000 */
[----:B------:R-:W-:Y:S01]  /*2930*/  ISETP.GT.U32.AND P0, PT, R12, 0x7feffffe, PT ;  /* 0x7feffffe0c00780c */ /* 0x000fe20003f04070 */
[----:B------:R-:W-:-:S05]  /*2940*/  VIADD R12, R32, 0xffffffff ;  /* 0xffffffff200c7836 */ /* 0x000fca0000000000 */
[----:B------:R-:W-:-:S13]  /*2950*/  ISETP.GT.U32.OR P0, PT, R12, 0x7feffffe, P0 ;  /* 0x7feffffe0c00780c */ /* 0x000fda0000704470 */
[----:B------:R-:W-:Y:S05]  /*2960*/  @P0 BRA `(.L_x_30) ;  /* 0x00000000006c0947 */ /* 0x000fea0003800000 */
[----:B------:R-:W-:-:S04]  /*2970*/  LOP3.LUT R12, R5, 0x7ff00000, RZ, 0xc0, !PT ;  /* 0x7ff00000050c7812 */ /* 0x000fc800078ec0ff */
[CC--:B------:R-:W-:Y:S02]  /*2980*/  VIADDMNMX R8, R3.reuse, -R12.reuse, 0xb9600000, !PT ;  /* 0xb960000003087446 */ /* 0x0c0fe4000780090c */
[----:B------:R-:W-:Y:S02]  /*2990*/  ISETP.GE.U32.AND P0, PT, R3, R12, PT ;  /* 0x0000000c0300720c */ /* 0x000fe40003f06070 */
[----:B------:R-:W-:Y:S02]  /*29a0*/  VIMNMX R3, PT, PT, R8, 0x46a00000, PT ;  /* 0x46a0000008037848 */ /* 0x000fe40003fe0100 */
[----:B------:R-:W-:-:S05]  /*29b0*/  SEL R8, R19, 0x63400000, !P0 ;  /* 0x6340000013087807 */ /* 0x000fca0004000000 */
[----:B------:R-:W-:Y:S02]  /*29c0*/  IMAD.IADD R3, R3, 0x1, -R8 ;  /* 0x0000000103037824 */ /* 0x000fe400078e0a08 */
[----:B------:R-:W-:Y:S02]  /*29d0*/  IMAD.MOV.U32 R8, RZ, RZ, RZ ;  /* 0x000000ffff087224 */ /* 0x000fe400078e00ff */
[----:B------:R-:W-:-:S06]  /*29e0*/  VIADD R9, R3, 0x7fe00000 ;  /* 0x7fe0000003097836 */ /* 0x000fcc0000000000 */
[----:B------:R-:W-:-:S10]  /*29f0*/  DMUL R12, R20, R8 ;  /* 0x00000008140c7228 */ /* 0x000fd40000000000 */
[----:B------:R-:W-:-:S13]  /*2a00*/  FSETP.GTU.AND P0, PT, |R13|, 1.469367938527859385e-39, PT ;  /* 0x001000000d00780b */ /* 0x000fda0003f0c200 */
[----:B------:R-:W-:Y:S05]  /*2a10*/  @P0 BRA `(.L_x_31) ;  /* 0x0000000000940947 */ /* 0x000fea0003800000 */
[----:B------:R-:W-:Y:S01]  /*2a20*/  DFMA R6, R20, -R6, R10 ;  /* 0x800000061406722b */ /* 0x000fe2000000000a */
[----:B------:R-:W-:-:S09]  /*2a30*/  IMAD.MOV.U32 R8, RZ, RZ, RZ ;  /* 0x000000ffff087224 */ /* 0x000fd200078e00ff */
[C---:B------:R-:W-:Y:S02]  /*2a40*/  FSETP.NEU.AND P0, PT, R7.reuse, RZ, PT ;  /* 0x000000ff0700720b */ /* 0x040fe40003f0d000 */
[----:B------:R-:W-:-:S04]  /*2a50*/  LOP3.LUT R11, R7, 0x80000000, R5, 0x48, !PT ;  /* 0x80000000070b7812 */ /* 0x000fc800078e4805 */
[----:B------:R-:W-:-:S07]  /*2a60*/  LOP3.LUT R9, R11, R9, RZ, 0xfc, !PT ;  /* 0x000000090b097212 */ /* 0x000fce00078efcff */
[----:B------:R-:W-:Y:S05]  /*2a70*/  @!P0 BRA `(.L_x_31) ;  /* 0x00000000007c8947 */ /* 0x000fea0003800000 */
[----:B------:R-:W-:Y:S01]  /*2a80*/  IMAD.MOV R5, RZ, RZ, -R3 ;  /* 0x000000ffff057224 */ /* 0x000fe200078e0a03 */
[----:B------:R-:W-:Y:S01]  /*2a90*/  DMUL.RP R8, R20, R8 ;  /* 0x0000000814087228 */ /* 0x000fe20000008000 */
[----:B------:R-:W-:Y:S01]  /*2aa0*/  IMAD.MOV.U32 R4, RZ, RZ, RZ ;  /* 0x000000ffff047224 */ /* 0x000fe200078e00ff */
[----:B------:R-:W-:-:S05]  /*2ab0*/  IADD3 R3, PT, PT, -R3, -0x43300000, RZ ;  /* 0xbcd0000003037810 */ /* 0x000fca0007ffe1ff */
[----:B------:R-:W-:-:S03]  /*2ac0*/  DFMA R4, R12, -R4, R20 ;  /* 0x800000040c04722b */ /* 0x000fc60000000014 */
[----:B------:R-:W-:-:S07]  /*2ad0*/  LOP3.LUT R11, R9, R11, RZ, 0x3c, !PT ;  /* 0x0000000b090b7212 */ /* 0x000fce00078e3cff */
[----:B------:R-:W-:-:S04]  /*2ae0*/  FSETP.NEU.AND P0, PT, |R5|, R3, PT ;  /* 0x000000030500720b */ /* 0x000fc80003f0d200 */
[----:B------:R-:W-:Y:S02]  /*2af0*/  FSEL R12, R8, R12, !P0 ;  /* 0x0000000c080c7208 */ /* 0x000fe40004000000 */
[----:B------:R-:W-:Y:S01]  /*2b00*/  FSEL R13, R11, R13, !P0 ;  /* 0x0000000d0b0d7208 */ /* 0x000fe20004000000 */
[----:B------:R-:W-:Y:S06]  /*2b10*/  BRA `(.L_x_31) ;  /* 0x0000000000547947 */ /* 0x000fec0003800000 */
.L_x_30:
[----:B------:R-:W-:-:S14]  /*2b20*/  DSETP.NAN.AND P0, PT, R8, R8, PT ;  /* 0x000000080800722a */ /* 0x000fdc0003f08000 */
[----:B------:R-:W-:Y:S05]  /*2b30*/  @P0 BRA `(.L_x_32) ;  /* 0x0000000000440947 */ /* 0x000fea0003800000 */
[----:B------:R-:W-:-:S14]  /*2b40*/  DSETP.NAN.AND P0, PT, R4, R4, PT ;  /* 0x000000040400722a */ /* 0x000fdc0003f08000 */
[----:B------:R-:W-:Y:S05]  /*2b50*/  @P0 BRA `(.L_x_33) ;  /* 0x0000000000300947 */ /* 0x000fea0003800000 */
[----:B------:R-:W-:Y:S01]  /*2b60*/  ISETP.NE.AND P0, PT, R15, R32, PT ;  /* 0x000000200f00720c */ /* 0x000fe20003f05270 */
[----:B------:R-:W-:Y:S01]  /*2b70*/  IMAD.MOV.U32 R12, RZ, RZ, 0x0 ;  /* 0x00000000ff0c7424 */ /* 0x000fe200078e00ff */
[----:B------:R-:W-:-:S11]  /*2b80*/  MOV R13, 0xfff80000 ;  /* 0xfff80000000d7802 */ /* 0x000fd60000000f00 */
[----:B------:R-:W-:Y:S05]  /*2b90*/  @!P0 BRA `(.L_x_31) ;  /* 0x0000000000348947 */ /* 0x000fea0003800000 */
[----:B------:R-:W-:Y:S02]  /*2ba0*/  ISETP.NE.AND P0, PT, R15, 0x7ff00000, PT ;  /* 0x7ff000000f00780c */ /* 0x000fe40003f05270 */
[----:B------:R-:W-:Y:S02]  /*2bb0*/  LOP3.LUT R13, R9, 0x80000000, R5, 0x48, !PT ;  /* 0x80000000090d7812 */ /* 0x000fe400078e4805 */
[----:B------:R-:W-:-:S13]  /*2bc0*/  ISETP.EQ.OR P0, PT, R32, RZ, !P0 ;  /* 0x000000ff2000720c */ /* 0x000fda0004702670 */
[----:B------:R-:W-:Y:S01]  /*2bd0*/  @P0 LOP3.LUT R3, R13, 0x7ff00000, RZ, 0xfc, !PT ;  /* 0x7ff000000d030812 */ /* 0x000fe200078efcff */
[----:B------:R-:W-:Y:S02]  /*2be0*/  @!P0 IMAD.MOV.U32 R12, RZ, RZ, RZ ;  /* 0x000000ffff0c8224 */ /* 0x000fe400078e00ff */
[----:B------:R-:W-:Y:S02]  /*2bf0*/  @P0 IMAD.MOV.U32 R12, RZ, RZ, RZ ;  /* 0x000000ffff0c0224 */ /* 0x000fe400078e00ff */
[----:B------:R-:W-:Y:S01]  /*2c00*/  @P0 IMAD.MOV.U32 R13, RZ, RZ, R3 ;  /* 0x000000ffff0d0224 */ /* 0x000fe200078e0003 */
[----:B------:R-:W-:Y:S06]  /*2c10*/  BRA `(.L_x_31) ;  /* 0x0000000000147947 */ /* 0x000fec0003800000 */
.L_x_33:
[----:B------:R-:W-:Y:S01]  /*2c20*/  LOP3.LUT R13, R5, 0x80000, RZ, 0xfc, !PT ;  /* 0x00080000050d7812 */ /* 0x000fe200078efcff */
[----:B------:R-:W-:Y:S01]  /*2c30*/  IMAD.MOV.U32 R12, RZ, RZ, R4 ;  /* 0x000000ffff0c7224 */ /* 0x000fe200078e0004 */
[----:B------:R-:W-:Y:S06]  /*2c40*/  BRA `(.L_x_31) ;  /* 0x0000000000087947 */ /* 0x000fec0003800000 */
.L_x_32:
[----:B------:R-:W-:Y:S01]  /*2c50*/  LOP3.LUT R13, R9, 0x80000, RZ, 0xfc, !PT ;  /* 0x00080000090d7812 */ /* 0x000fe200078efcff */
[----:B------:R-:W-:-:S07]  /*2c60*/  IMAD.MOV.U32 R12, RZ, RZ, R8 ;  /* 0x000000ffff0c7224 */ /* 0x000fce00078e0008 */
.L_x_31:
[----:B------:R-:W-:Y:S05]  /*2c70*/  BSYNC.RECONVERGENT B1 ;  /* 0x0000000000017941 */ /* 0x000fea0003800200 */
.L_x_29:
[----:B------:R-:W-:Y:S02]  /*2c80*/  IMAD.MOV.U32 R4, RZ, RZ, R0 ;  /* 0x000000ffff047224 */ /* 0x000fe400078e0000 */
[----:B------:R-:W-:Y:S02]  /*2c90*/  IMAD.MOV.U32 R5, RZ, RZ, 0x0 ;  /* 0x00000000ff057424 */ /* 0x000fe400078e00ff */
[----:B------:R-:W-:Y:S02]  /*2ca0*/  IMAD.MOV.U32 R54, RZ, RZ, R12 ;  /* 0x000000ffff367224 */ /* 0x000fe400078e000c */
[----:B------:R-:W-:Y:S01]  /*2cb0*/  IMAD.MOV.U32 R55, RZ, RZ, R13 ;  /* 0x000000ffff377224 */ /* 0x000fe200078e000d */
[----:B------:R-:W-:Y:S06]  /*2cc0*/  RET.REL.NODEC R4 `(_Z15metropolis_stepPdmmmddP17curandStateXORWOW) ;  /* 0xffffffd004cc7950 */ /* 0x000fec0003c3ffff */
        .type           $_Z15metropolis_stepPdmmmddP17curandStateXORWOW$__internal_accurate_pow,@function
        .size           $_Z15metropolis_stepPdmmmddP17curandStateXORWOW$__internal_accurate_pow,(.L_x_53 - $_Z15metropolis_stepPdmmmddP17curandStateXORWOW$__internal_accurate_pow)
$_Z15metropolis_stepPdmmmddP17curandStateXORWOW$__internal_accurate_pow:
[----:B------:R-:W-:Y:S01]  /*2cd0*/  IADD3 R1, PT, PT, R1, -0x38, RZ ;  /* 0xffffffc801017810 */ /* 0x000fe20007ffe0ff */
[----:B------:R-:W-:-:S04]  /*2ce0*/  IMAD.MOV.U32 R3, RZ, RZ, R5 ;  /* 0x000000ffff037224 */ /* 0x000fc800078e0005 */
[----:B------:R-:W-:Y:S04]  /*2cf0*/  STL [R1+0x30], R29 ;  /* 0x0000301d01007387 */ /* 0x000fe80000100800 */
        /* <DEDUP_REMOVED lines=11> */
[----:B------:R0:W-:Y:S02]  /*2db0*/  STL [R1], R2 ;  /* 0x0000000201007387 */ /* 0x0001e40000100800 */
[----:B0-----:R-:W-:Y:S01]  /*2dc0*/  IMAD.MOV.U32 R2, RZ, RZ, R4 ;  /* 0x000000ffff027224 */ /* 0x001fe200078e0004 */
[----:B------:R-:W-:Y:S01]  /*2dd0*/  ISETP.GT.U32.AND P0, PT, R3, 0xfffff, PT ;  /* 0x000fffff0300780c */ /* 0x000fe20003f04070 */
[----:B------:R-:W-:Y:S01]  /*2de0*/  IMAD.MOV.U32 R0, RZ, RZ, R3 ;  /* 0x000000ffff007224 */ /* 0x000fe200078e0003 */
[----:B------:R-:W-:Y:S01]  /*2df0*/  MOV R16, 0x41ad3b5a ;  /* 0x41ad3b5a00107802 */ /* 0x000fe20000000f00 */
[----:B------:R-:W-:Y:S01]  /*2e00*/  IMAD.MOV.U32 R12, RZ, RZ, RZ ;  /* 0x000000ffff0c7224 */ /* 0x000fe200078e00ff */
[----:B------:R-:W-:Y:S01]  /*2e10*/  UMOV UR4, 0x7d2cafe2 ;  /* 0x7d2cafe200047882 */ /* 0x000fe20000000000 */
[----:B------:R-:W-:Y:S01]  /*2e20*/  IMAD.MOV.U32 R17, RZ, RZ, 0x3ed0f5d2 ;  /* 0x3ed0f5d2ff117424 */ /* 0x000fe200078e00ff */
[----:B------:R-:W-:Y:S01]  /*2e30*/  UMOV UR5, 0x3eb0f5ff ;  /* 0x3eb0f5ff00057882 */ /* 0x000fe20000000000 */
[----:B------:R-:W-:Y:S01]  /*2e40*/  UMOV UR6, 0x3b39803f ;  /* 0x3b39803f00067882 */ /* 0x000fe20000000000 */
[----:B------:R-:W-:Y:S01]  /*2e50*/  UMOV UR7, 0x3c7abc9e ;  /* 0x3c7abc9e00077882 */ /* 0x000fe20000000000 */
[----:B------:R-:W-:Y:S04]  /*2e60*/  BSSY.RECONVERGENT B0, `(.L_x_34) ;  /* 0x000009e000007945 */ /* 0x000fe80003800200 */
[----:B------:R-:W-:-:S10]  /*2e70*/  @!P0 DMUL R24, R2, 1.80143985094819840000e+16 ;  /* 0x4350000002188828 */ /* 0x000fd40000000000 */
[----:B------:R-:W-:Y:S02]  /*2e80*/  @!P0 IMAD.MOV.U32 R0, RZ, RZ, R25 ;  /* 0x000000ffff008224 */ /* 0x000fe400078e0019 */
[----:B------:R-:W-:-:S03]  /*2e90*/  @!P0 IMAD.MOV.U32 R2, RZ, RZ, R24 ;  /* 0x000000ffff028224 */ /* 0x000fc600078e0018 */
[----:B------:R-:W-:Y:S01]  /*2ea0*/  LOP3.LUT R0, R0, 0x800fffff, RZ, 0xc0, !PT ;  /* 0x800fffff00007812 */ /* 0x000fe200078ec0ff */
[----:B------:R-:W-:Y:S01]  /*2eb0*/  IMAD.MOV.U32 R4, RZ, RZ, R2 ;  /* 0x000000ffff047224 */ /* 0x000fe200078e0002 */
[----:B------:R-:W-:Y:S02]  /*2ec0*/  SHF.R.U32.HI R2, RZ, 0x14, R3 ;  /* 0x00000014ff027819 */ /* 0x000fe40000011603 */
[----:B------:R-:W-:Y:S01]  /*2ed0*/  LOP3.LUT R5, R0, 0x3ff00000, RZ, 0xfc, !PT ;  /* 0x3ff0000000057812 */ /* 0x000fe200078efcff */
[----:B------:R-:W-:Y:S01]  /*2ee0*/  IMAD.SHL.U32 R0, R7, 0x2, RZ ;  /* 0x0000000207007824 */ /* 0x000fe200078e00ff */
[----:B------:R-:W-:Y:S02]  /*2ef0*/  @!P0 LEA.HI R2, R25, 0xffffffca, RZ, 0xc ;  /* 0xffffffca19028811 */ /* 0x000fe400078f60ff */
[----:B------:R-:W-:Y:S02]  /*2f00*/  ISETP.GE.U32.AND P1, PT, R5, 0x3ff6a09f, PT ;  /* 0x3ff6a09f0500780c */ /* 0x000fe40003f26070 */
[----:B------:R-:W-:Y:S01]  /*2f10*/  ISETP.GT.U32.AND P0, PT, R0, -0x2000001, PT ;  /* 0xfdffffff0000780c */ /* 0x000fe20003f04070 */
[----:B------:R-:W-:-:S10]  /*2f20*/  VIADD R3, R2, 0xfffffc01 ;  /* 0xfffffc0102037836 */ /* 0x000fd40000000000 */
[----:B------:R-:W-:Y:S02]  /*2f30*/  @P1 VIADD R9, R5, 0xfff00000 ;  /* 0xfff0000005091836 */ /* 0x000fe40000000000 */
[----:B------:R-:W-:Y:S01]  /*2f40*/  @P1 VIADD R3, R2, 0xfffffc02 ;  /* 0xfffffc0202031836 */ /* 0x000fe20000000000 */
[----:B------:R-:W-:Y:S01]  /*2f50*/  @P0 LOP3.LUT R7, R7, 0xff0fffff, RZ, 0xc0, !PT ;  /* 0xff0fffff07070812 */ /* 0x000fe200078ec0ff */
[----:B------:R-:W-:-:S03]  /*2f60*/  @P1 IMAD.MOV.U32 R5, RZ, RZ, R9 ;  /* 0x000000ffff051224 */ /* 0x000fc600078e0009 */
[----:B------:R-:W-:Y:S01]  /*2f70*/  LOP3.LUT R2, R3, 0x80000000, RZ, 0x3c, !PT ;  /* 0x8000000003027812 */ /* 0x000fe200078e3cff */
[----:B------:R-:W-:Y:S02]  /*2f80*/  IMAD.MOV.U32 R3, RZ, RZ, 0x43300000 ;  /* 0x43300000ff037424 */ /* 0x000fe400078e00ff */
[----:B------:R-:W-:-:S06]  /*2f90*/  DADD R10, R4, 1 ;  /* 0x3ff00000040a7429 */ /* 0x000fcc0000000000 */
[----:B------:R-:W0:Y:S02]  /*2fa0*/  MUFU.RCP64H R13, R11 ;  /* 0x0000000b000d7308 */ /* 0x000e240000001800 */
[----:B0-----:R-:W-:-:S08]  /*2fb0*/  DFMA R8, -R10, R12, 1 ;  /* 0x3ff000000a08742b */ /* 0x001fd0000000010c */
[----:B------:R-:W-:Y:S02]  /*2fc0*/  DFMA R14, R8, R8, R8 ;  /* 0x00000008080e722b */ /* 0x000fe40000000008 */
[----:B------:R-:W-:-:S06]  /*2fd0*/  DADD R8, R4, -1 ;  /* 0xbff0000004087429 */ /* 0x000fcc0000000000 */
[----:B------:R-:W-:-:S08]  /*2fe0*/  DFMA R14, R12, R14, R12 ;  /* 0x0000000e0c0e722b */ /* 0x000fd0000000000c */
[----:B------:R-:W-:-:S08]  /*2ff0*/  DMUL R4, R8, R14 ;  /* 0x0000000e08047228 */ /* 0x000fd00000000000 */
[----:B------:R-:W-:-:S08]  /*3000*/  DFMA R4, R8, R14, R4 ;  /* 0x0000000e0804722b */ /* 0x000fd00000000004 */
[CC--:B------:R-:W-:Y:S02]  /*3010*/  DMUL R12, R4.reuse, R4.reuse ;  /* 0x00000004040c7228 */ /* 0x0c0fe40000000000 */
[----:B------:R-:W-:-:S06]  /*3020*/  DMUL R26, R4, R4 ;  /* 0x00000004041a7228 */ /* 0x000fcc0000000000 */
[----:B------:R-:W-:Y:S01]  /*3030*/  DFMA R10, R12, UR4, R16 ;  /* 0x000000040c0a7c2b */ /* 0x000fe20008000010 */
[----:B------:R-:W-:Y:S01]  /*3040*/  UMOV UR4, 0x75488a3f ;  /* 0x75488a3f00047882 */ /* 0x000fe20000000000 */
[----:B------:R-:W-:Y:S01]  /*3050*/  UMOV UR5, 0x3ef3b20a ;  /* 0x3ef3b20a00057882 */ /* 0x000fe20000000000 */
[----:B------:R-:W-:-:S05]  /*3060*/  DADD R16, R8, -R4 ;  /* 0x0000000008107229 */ /* 0x000fca0000000804 */
[----:B------:R-:W-:Y:S01]  /*3070*/  DFMA R10, R12, R10, UR4 ;  /* 0x000000040c0a7e2b */ /* 0x000fe2000800000a */
[----:B------:R-:W-:Y:S01]  /*3080*/  UMOV UR4, 0xe4faecd5 ;  /* 0xe4faecd500047882 */ /* 0x000fe20000000000 */
[----:B------:R-:W-:Y:S01]  /*3090*/  UMOV UR5, 0x3f1745cd ;  /* 0x3f1745cd00057882 */ /* 0x000fe20000000000 */
[----:B------:R-:W-:-:S05]  /*30a0*/  DADD R16, R16, R16 ;  /* 0x0000000010107229 */ /* 0x000fca0000000010 */
[----:B------:R-:W-:Y:S01]  /*30b0*/  DFMA R10, R12, R10, UR4 ;  /* 0x000000040c0a7e2b */ /* 0x000fe2000800000a */
[----:B------:R-:W-:Y:S01]  /*30c0*/  UMOV UR4, 0x258a578b ;  /* 0x258a578b00047882 */ /* 0x000fe20000000000 */
[----:B------:R-:W-:Y:S01]  /*30d0*/  UMOV UR5, 0x3f3c71c7 ;  /* 0x3f3c71c700057882 */ /* 0x000fe20000000000 */
[----:B------:R-:W-:Y:S02]  /*30e0*/  DFMA R8, R8, -R4, R16 ;  /* 0x800000040808722b */ /* 0x000fe40000000010 */
[----:B------:R-:W-:-:S03]  /*30f0*/  DMUL R16, R4, R26 ;  /* 0x0000001a04107228 */ /* 0x000fc60000000000 */
[----:B------:R-:W-:Y:S01]  /*3100*/  DFMA R10, R12, R10, UR4 ;  /* 0x000000040c0a7e2b */ /* 0x000fe2000800000a */
[----:B------:R-:W-:Y:S01]  /*3110*/  UMOV UR4, 0x9242b910 ;  /* 0x9242b91000047882 */ /* 0x000fe20000000000 */
[----:B------:R-:W-:Y:S01]  /*3120*/  UMOV UR5, 0x3f624924 ;  /* 0x3f62492400057882 */ /* 0x000fe20000000000 */
[----:B------:R-:W-:Y:S02]  /*3130*/  DMUL R8, R14, R8 ;  /* 0x000000080e087228 */ /* 0x000fe40000000000 */
[----:B------:R-:W-:-:S03]  /*3140*/  DFMA R28, R4, R26, -R16 ;  /* 0x0000001a041c722b */ /* 0x000fc60000000810 */
[----:B------:R-:W-:Y:S01]  /*3150*/  DFMA R10, R12, R10, UR4 ;  /* 0x000000040c0a7e2b */ /* 0x000fe2000800000a */
[----:B------:R-:W-:Y:S01]  /*3160*/  UMOV UR4, 0x99999dfb ;  /* 0x99999dfb00047882 */ /* 0x000fe20000000000 */
[----:B------:R-:W-:-:S03]  /*3170*/  UMOV UR5, 0x3f899999 ;  /* 0x3f89999900057882 */ /* 0x000fc60000000000 */
[----:B------:R-:W-:Y:S01]  /*3180*/  VIADD R15, R9, 0x100000 ;  /* 0x00100000090f7836 */ /* 0x000fe20000000000 */
[----:B------:R-:W-:Y:S01]  /*3190*/  DFMA R28, R8, R26, R28 ;  /* 0x0000001a081c722b */ /* 0x000fe2000000001c */
[----:B------:R-:W-:Y:S01]  /*31a0*/  IMAD.MOV.U32 R14, RZ, RZ, R8 ;  /* 0x000000ffff0e7224 */ /* 0x000fe200078e0008 */
[----:B------:R-:W-:Y:S01]  /*31b0*/  DFMA R10, R12, R10, UR4 ;  /* 0x000000040c0a7e2b */ /* 0x000fe2000800000a */
[----:B------:R-:W-:Y:S01]  /*31c0*/  UMOV UR4, 0x55555555 ;  /* 0x5555555500047882 */ /* 0x000fe20000000000 */
[----:B------:R-:W-:-:S06]  /*31d0*/  UMOV UR5, 0x3fb55555 ;  /* 0x3fb5555500057882 */ /* 0x000fcc0000000000 */
[----:B------:R-:W-:-:S08]  /*31e0*/  DFMA R18, R12, R10, UR4 ;  /* 0x000000040c127e2b */ /* 0x000fd0000800000a */
[----:B------:R-:W-:Y:S01]  /*31f0*/  DADD R22, -R18, UR4 ;  /* 0x0000000412167e29 */ /* 0x000fe20008000100 */
[----:B------:R-:W-:Y:S01]  /*3200*/  UMOV UR4, 0xb9e7b0 ;  /* 0x00b9e7b000047882 */ /* 0x000fe20000000000 */
[----:B------:R-:W-:-:S06]  /*3210*/  UMOV UR5, 0x3c46a4cb ;  /* 0x3c46a4cb00057882 */ /* 0x000fcc0000000000 */
[----:B------:R-:W-:Y:S02]  /*3220*/  DFMA R22, R12, R10, R22 ;  /* 0x0000000a0c16722b */ /* 0x000fe40000000016 */
[----:B------:R-:W-:-:S06]  /*3230*/  DFMA R12, R4, R4, -R26 ;  /* 0x00000004040c722b */ /* 0x000fcc000000081a */
[----:B------:R-:W-:Y:S01]  /*3240*/  DADD R22, R22, -UR4 ;  /* 0x8000000416167e29 */ /* 0x000fe20008000000 */
[----:B------:R-:W-:Y:S01]  /*3250*/  UMOV UR4, 0x80000000 ;  /* 0x8000000000047882 */ /* 0x000fe20000000000 */
[----:B------:R-:W-:Y:S01]  /*3260*/  DFMA R12, R4, R14, R12 ;  /* 0x0000000e040c722b */ /* 0x000fe2000000000c */
[----:B------:R-:W-:-:S05]  /*3270*/  UMOV UR5, 0x43300000 ;  /* 0x4330000000057882 */ /* 0x000fca0000000000 */
[----:B------:R-:W-:Y:S02]  /*3280*/  DADD R10, R18, R22 ;  /* 0x00000000120a7229 */ /* 0x000fe40000000016 */
[----:B------:R-:W-:-:S06]  /*3290*/  DFMA R12, R4, R12, R28 ;  /* 0x0000000c040c722b */ /* 0x000fcc000000001c */
[----:B------:R-:W-:Y:S02]  /*32a0*/  DMUL R14, R10, R16 ;  /* 0x000000100a0e7228 */ /* 0x000fe40000000000 */
[----:B------:R-:W-:-:S06]  /*32b0*/  DADD R18, R18, -R10 ;  /* 0x0000000012127229 */ /* 0x000fcc000000080a */
[----:B------:R-:W-:Y:S02]  /*32c0*/  DFMA R26, R10, R16, -R14 ;  /* 0x000000100a1a722b */ /* 0x000fe4000000080e */
[----:B------:R-:W-:-:S06]  /*32d0*/  DADD R18, R22, R18 ;  /* 0x0000000016127229 */ /* 0x000fcc0000000012 */
[----:B------:R-:W-:-:S08]  /*32e0*/  DFMA R12, R10, R12, R26 ;  /* 0x0000000c0a0c722b */ /* 0x000fd0000000001a */
[----:B------:R-:W-:-:S08]  /*32f0*/  DFMA R12, R18, R16, R12 ;  /* 0x00000010120c722b */ /* 0x000fd0000000000c */
[----:B------:R-:W-:-:S08]  /*3300*/  DADD R10, R14, R12 ;  /* 0x000000000e0a7229 */ /* 0x000fd0000000000c */
[--C-:B------:R-:W-:Y:S02]  /*3310*/  DADD R16, R4, R10.reuse ;  /* 0x0000000004107229 */ /* 0x100fe4000000000a */
[----:B------:R-:W-:-:S06]  /*3320*/  DADD R14, R14, -R10 ;  /* 0x000000000e0e7229 */ /* 0x000fcc000000080a */
[----:B------:R-:W-:Y:S02]  /*3330*/  DADD R4, R4, -R16 ;  /* 0x0000000004047229 */ /* 0x000fe40000000810 */
[----:B------:R-:W-:-:S06]  /*3340*/  DADD R14, R12, R14 ;  /* 0x000000000c0e7229 */ /* 0x000fcc000000000e */
[----:B------:R-:W-:-:S08]  /*3350*/  DADD R4, R10, R4 ;  /* 0x000000000a047229 */ /* 0x000fd00000000004 */
[----:B------:R-:W-:-:S08]  /*3360*/  DADD R4, R14, R4 ;  /* 0x000000000e047229 */ /* 0x000fd00000000004 */
[----:B------:R-:W-:Y:S02]  /*3370*/  DADD R4, R8, R4 ;  /* 0x0000000008047229 */ /* 0x000fe40000000004 */
[----:B------:R-:W-:Y:S01]  /*3380*/  DADD R8, R2, -UR4 ;  /* 0x8000000402087e29 */ /* 0x000fe20008000000 */
[----:B------:R-:W-:Y:S01]  /*3390*/  UMOV UR4, 0xfefa39ef ;  /* 0xfefa39ef00047882 */ /* 0x000fe20000000000 */
[----:B------:R-:W-:-:S04]  /*33a0*/  UMOV UR5, 0x3fe62e42 ;  /* 0x3fe62e4200057882 */ /* 0x000fc80000000000 */
[----:B------:R-:W-:-:S08]  /*33b0*/  DADD R2, R16, R4 ;  /* 0x0000000010027229 */ /* 0x000fd00000000004 */
[--C-:B------:R-:W-:Y:S02]  /*33c0*/  DFMA R10, R8, UR4, R2.reuse ;  /* 0x00000004080a7c2b */ /* 0x100fe40008000002 */
[----:B------:R-:W-:-:S06]  /*33d0*/  DADD R16, R16, -R2 ;  /* 0x0000000010107229 */ /* 0x000fcc0000000802 */
[----:B------:R-:W-:Y:S02]  /*33e0*/  DFMA R12, R8, -UR4, R10 ;  /* 0x80000004080c7c2b */ /* 0x000fe4000800000a */
[----:B------:R-:W-:-:S06]  /*33f0*/  DADD R16, R4, R16 ;  /* 0x0000000004107229 */ /* 0x000fcc0000000010 */
[----:B------:R-:W-:-:S08]  /*3400*/  DADD R12, -R2, R12 ;  /* 0x00000000020c7229 */ /* 0x000fd0000000010c */
[----:B------:R-:W-:-:S08]  /*3410*/  DADD R12, R16, -R12 ;  /* 0x00000000100c7229 */ /* 0x000fd0000000080c */
[----:B------:R-:W-:-:S08]  /*3420*/  DFMA R12, R8, UR6, R12 ;  /* 0x00000006080c7c2b */ /* 0x000fd0000800000c */
[----:B------:R-:W-:-:S08]  /*3430*/  DADD R2, R10, R12 ;  /* 0x000000000a027229 */ /* 0x000fd0000000000c */
[----:B------:R-:W-:Y:S02]  /*3440*/  DADD R10, R10, -R2 ;  /* 0x000000000a0a7229 */ /* 0x000fe40000000802 */
[----:B------:R-:W-:-:S06]  /*3450*/  DMUL R4, R2, R6 ;  /* 0x0000000602047228 */ /* 0x000fcc0000000000 */
[----:B------:R-:W-:Y:S02]  /*3460*/  DADD R10, R12, R10 ;  /* 0x000000000c0a7229 */ /* 0x000fe4000000000a */
[----:B------:R-:W-:-:S08]  /*3470*/  DFMA R2, R2, R6, -R4 ;  /* 0x000000060202722b */ /* 0x000fd00000000804 */
[----:B------:R-:W-:Y:S01]  /*3480*/  DFMA R2, R10, R6, R2 ;  /* 0x000000060a02722b */ /* 0x000fe20000000002 */
[----:B------:R-:W-:Y:S02]  /*3490*/  IMAD.MOV.U32 R6, RZ, RZ, 0x652b82fe ;  /* 0x652b82feff067424 */ /* 0x000fe400078e00ff */
[----:B------:R-:W-:-:S05]  /*34a0*/  IMAD.MOV.U32 R7, RZ, RZ, 0x3ff71547 ;  /* 0x3ff71547ff077424 */ /* 0x000fca00078e00ff */
[----:B------:R-:W-:-:S08]  /*34b0*/  DADD R10, R4, R2 ;  /* 0x00000000040a7229 */ /* 0x000fd00000000002 */
[----:B------:R-:W-:Y:S02]  /*34c0*/  DFMA R12, R10, R6, 6.75539944105574400000e+15 ;  /* 0x433800000a0c742b */ /* 0x000fe40000000006 */
[----:B------:R-:W-:Y:S01]  /*34d0*/  FSETP.GEU.AND P0, PT, |R11|, 4.1917929649353027344, PT ;  /* 0x4086232b0b00780b */ /* 0x000fe20003f0e200 */
[----:B------:R-:W-:-:S05]  /*34e0*/  DADD R4, R4, -R10 ;  /* 0x0000000004047229 */ /* 0x000fca000000080a */
[----:B------:R-:W-:-:S08]  /*34f0*/  DADD R6, R12, -6.75539944105574400000e+15 ;  /* 0xc33800000c067429 */ /* 0x000fd00000000000 */
[----:B------:R-:W-:Y:S01]  /*3500*/  DFMA R8, R6, -UR4, R10 ;  /* 0x8000000406087c2b */ /* 0x000fe2000800000a */
[----:B------:R-:W-:Y:S01]  /*3510*/  UMOV UR4, 0x3b39803f ;  /* 0x3b39803f00047882 */ /* 0x000fe20000000000 */
[----:B------:R-:W-:-:S06]  /*3520*/  UMOV UR5, 0x3c7abc9e ;  /* 0x3c7abc9e00057882 */ /* 0x000fcc0000000000 */
[----:B------:R-:W-:Y:S01]  /*3530*/  DFMA R8, R6, -UR4, R8 ;  /* 0x8000000406087c2b */ /* 0x000fe20008000008 */
[----:B------:R-:W-:Y:S01]  /*3540*/  UMOV UR4, 0x69ce2bdf ;  /* 0x69ce2bdf00047882 */ /* 0x000fe20000000000 */
[----:B------:R-:W-:Y:S01]  /*3550*/  MOV R6, 0xfca213ea ;  /* 0xfca213ea00067802 */ /* 0x000fe20000000f00 */
[----:B------:R-:W-:Y:S01]  /*3560*/  IMAD.MOV.U32 R7, RZ, RZ, 0x3e928af3 ;  /* 0x3e928af3ff077424 */ /* 0x000fe200078e00ff */
[----:B------:R-:W-:-:S05]  /*3570*/  UMOV UR5, 0x3e5ade15 ;  /* 0x3e5ade1500057882 */ /* 0x000fca0000000000 */
        /* <DEDUP_REMOVED lines=24> */
[----:B------:R-:W-:-:S08]  /*3700*/  DFMA R6, R8, R6, UR4 ;  /* 0x0000000408067e2b */ /* 0x000fd00008000006 */
[----:B------:R-:W-:-:S08]  /*3710*/  DFMA R6, R8, R6, 1 ;  /* 0x3ff000000806742b */ /* 0x000fd00000000006 */
[----:B------:R-:W-:Y:S02]  /*3720*/  DFMA R6, R8, R6, 1 ;  /* 0x3ff000000806742b */ /* 0x000fe40000000006 */
[----:B------:R-:W-:-:S08]  /*3730*/  DADD R8, R2, R4 ;  /* 0x0000000002087229 */ /* 0x000fd00000000004 */
[----:B------:R-:W-:Y:S02]  /*3740*/  IMAD R3, R12, 0x100000, R7 ;  /* 0x001000000c037824 */ /* 0x000fe400078e0207 */
[----:B------:R-:W-:Y:S01]  /*3750*/  IMAD.MOV.U32 R2, RZ, RZ, R6 ;  /* 0x000000ffff027224 */ /* 0x000fe200078e0006 */
[----:B------:R-:W-:Y:S06]  /*3760*/  @!P0 BRA `(.L_x_35) ;  /* 0x0000000000348947 */ /* 0x000fec0003800000 */
[----:B------:R-:W-:Y:S01]  /*3770*/  FSETP.GEU.AND P1, PT, |R11|, 4.2275390625, PT ;  /* 0x408748000b00780b */ /* 0x000fe20003f2e200 */
[C---:B------:R-:W-:Y:S02]  /*3780*/  DADD R2, R10.reuse, +INF ;  /* 0x7ff000000a027429 */ /* 0x040fe40000000000 */
[----:B------:R-:W-:-:S08]  /*3790*/  DSETP.GEU.AND P0, PT, R10, RZ, PT ;  /* 0x000000ff0a00722a */ /* 0x000fd00003f0e000 */
[----:B------:R-:W-:Y:S02]  /*37a0*/  FSEL R2, R2, RZ, P0 ;  /* 0x000000ff02027208 */ /* 0x000fe40000000000 */
[----:B------:R-:W-:Y:S01]  /*37b0*/  @!P1 LEA.HI R0, R12, R12, RZ, 0x1 ;  /* 0x0000000c0c009211 */ /* 0x000fe200078f08ff */
[----:B------:R-:W-:Y:S01]  /*37c0*/  @!P1 IMAD.MOV.U32 R4, RZ, RZ, R6 ;  /* 0x000000ffff049224 */ /* 0x000fe200078e0006 */
[----:B------:R-:W-:Y:S01]  /*37d0*/  FSEL R3, R3, RZ, P0 ;  /* 0x000000ff03037208 */ /* 0x000fe20000000000 */
[----:B------:R-:W-:Y:S01]  /*37e0*/  @!P1 IMAD.MOV.U32 R6, RZ, RZ, RZ ;  /* 0x000000ffff069224 */ /* 0x000fe200078e00ff */
[----:B------:R-:W-:-:S05]  /*37f0*/  @!P1 SHF.R.S32.HI R5, RZ, 0x1, R0 ;  /* 0x00000001ff059819 */ /* 0x000fca0000011400 */
[----:B------:R-:W-:Y:S02]  /*3800*/  @!P1 IMAD.IADD R12, R12, 0x1, -R5 ;  /* 0x000000010c0c9824 */ /* 0x000fe400078e0a05 */
[----:B------:R-:W-:-:S03]  /*3810*/  @!P1 IMAD R5, R5, 0x100000, R7 ;  /* 0x0010000005059824 */ /* 0x000fc600078e0207 */
[----:B------:R-:W-:-:S06]  /*3820*/  @!P1 LEA R7, R12, 0x3ff00000, 0x14 ;  /* 0x3ff000000c079811 */ /* 0x000fcc00078ea0ff */
[----:B------:R-:W-:-:S11]  /*3830*/  @!P1 DMUL R2, R4, R6 ;  /* 0x0000000604029228 */ /* 0x000fd60000000000 */
.L_x_35:
[----:B------:R-:W-:Y:S05]  /*3840*/  BSYNC.RECONVERGENT B0 ;  /* 0x0000000000007941 */ /* 0x000fea0003800200 */
.L_x_34:
[----:B------:R-:W-:Y:S01]  /*3850*/  DFMA R4, R8, R2, R2 ;  /* 0x000000020804722b */ /* 0x000fe20000000002 */
[----:B------:R-:W2:Y:S01]  /*3860*/  LDL R16, [R1+0x4] ;  /* 0x0000040001107983 */ /* 0x000ea20000100800 */
[----:B------:R-:W-:-:S03]  /*3870*/  DSETP.NEU.AND P0, PT, |R2|, +INF , PT ;  /* 0x7ff000000200742a */ /* 0x000fc60003f0d200 */
[----:B------:R-:W2:Y:S04]  /*3880*/  LDL R17, [R1+0x8] ;  /* 0x0000080001117983 */ /* 0x000ea80000100800 */
[----:B------:R-:W2:Y:S01]  /*3890*/  LDL R18, [R1+0xc] ;  /* 0x00000c0001127983 */ /* 0x000ea20000100800 */
[----:B------:R-:W-:Y:S02]  /*38a0*/  FSEL R4, R2, R4, !P0 ;  /* 0x0000000402047208 */ /* 0x000fe40004000000 */
[----:B------:R-:W-:Y:S01]  /*38b0*/  FSEL R5, R3, R5, !P0 ;  /* 0x0000000503057208 */ /* 0x000fe20004000000 */
[----:B------:R-:W2:Y:S04]  /*38c0*/  LDL R2, [R1] ;  /* 0x0000000001027983 */ /* 0x000ea80000100800 */
[----:B------:R-:W2:Y:S04]  /*38d0*/  LDL R19, [R1+0x10] ;  /* 0x0000100001137983 */ /* 0x000ea80000100800 */
[----:B------:R-:W2:Y:S04]  /*38e0*/  LDL R22, [R1+0x14] ;  /* 0x0000140001167983 */ /* 0x000ea80000100800 */
[----:B------:R-:W2:Y:S04]  /*38f0*/  LDL R23, [R1+0x18] ;  /* 0x0000180001177983 */ /* 0x000ea80000100800 */
        /* <DEDUP_REMOVED lines=8> */
.L_x_36:
[----:B------:R-:W-:-:S00]  /*3980*/  BRA `(.L_x_36) ;  /* 0xfffffffc00fc7947 */ /* 0x000fc0000383ffff */
[----:B------:R-:W-:-:S00]  /*3990*/  NOP ;  /* 0x0000000000007918 */ /* 0x000fc00000000000 */
        /* <DEDUP_REMOVED lines=14> */
.L_x_53:


//--------------------- .text._Z22randomize_double_arrayPdmddP17curandStateXORWOW --------------------------
	.section	.text._Z22randomize_double_arrayPdmddP17curandStateXORWOW,"ax",@progbits
	.align	128
        .global         _Z22randomize_double_arrayPdmddP17curandStateXORWOW
        .type           _Z22randomize_double_arrayPdmddP17curandStateXORWOW,@function
        .size           _Z22randomize_double_arrayPdmddP17curandStateXORWOW,(.L_x_56 - _Z22randomize_double_arrayPdmddP17curandStateXORWOW)
        .other          _Z22randomize_double_arrayPdmddP17curandStateXORWOW,@"STO_CUDA_ENTRY STV_DEFAULT"
_Z22randomize_double_arrayPdmddP17curandStateXORWOW:
.text._Z22randomize_double_arrayPdmddP17curandStateXORWOW:
[----:B------:R-:W-:Y:S01]  /*0000*/  LDC R1, c[0x0][0x37c] ;  /* 0x0000df00ff017b82 */ /* 0x000fe20000000800 */
[----:B------:R-:W0:Y:S07]  /*0010*/  S2R R25, SR_CTAID.X ;  /* 0x0000000000197919 */ /* 0x000e2e0000002500 */
[----:B------:R-:W1:Y:S01]  /*0020*/  LDC.64 R8, c[0x0][0x3a0] ;  /* 0x0000e800ff087b82 */ /* 0x000e620000000a00 */
[----:B------:R-:W0:Y:S01]  /*0030*/  LDCU UR6, c[0x0][0x360] ;  /* 0x00006c00ff0677ac */ /* 0x000e220008000800 */
[----:B------:R-:W0:Y:S01]  /*0040*/  S2R R0, SR_TID.X ;  /* 0x0000000000007919 */ /* 0x000e220000002100 */
[----:B------:R-:W2:Y:S01]  /*0050*/  LDCU.64 UR4, c[0x0][0x358] ;  /* 0x00006b00ff0477ac */ /* 0x000ea20008000a00 */
[----:B------:R-:W3:Y:S01]  /*0060*/  LDCU.64 UR8, c[0x0][0x388] ;  /* 0x00007100ff0877ac */ /* 0x000ee20008000a00 */
[----:B------:R-:W4:Y:S01]  /*0070*/  LDCU.64 UR10, c[0x0][0x380] ;  /* 0x00007000ff0a77ac */ /* 0x000f220008000a00 */
[----:B0-----:R-:W-:-:S04]  /*0080*/  IMAD R25, R25, UR6, R0 ;  /* 0x0000000619197c24 */ /* 0x001fc8000f8e0200 */
[----:B-1----:R-:W-:-:S05]  /*0090*/  IMAD.WIDE.U32 R8, R25, 0x30, R8 ;  /* 0x0000003019087825 */ /* 0x002fca00078e0008 */
[----:B--2---:R0:W5:Y:S04]  /*00a0*/  LDG.E R0, desc[UR4][R8.64+0x20] ;  /* 0x0000200408007981 */ /* 0x004168000c1e1900 */
[----:B------:R0:W5:Y:S04]  /*00b0*/  LDG.E.64 R10, desc[UR4][R8.64+0x28] ;  /* 0x00002804080a7981 */ /* 0x000168000c1e1b00 */
[----:B------:R0:W5:Y:S04]  /*00c0*/  LDG.E.64 R4, desc[UR4][R8.64] ;  /* 0x0000000408047981 */ /* 0x000168000c1e1b00 */
[----:B------:R0:W5:Y:S04]  /*00d0*/  LDG.E.64 R12, desc[UR4][R8.64+0x8] ;  /* 0x00000804080c7981 */ /* 0x000168000c1e1b00 */
[----:B------:R0:W5:Y:S04]  /*00e0*/  LDG.E.64 R14, desc[UR4][R8.64+0x10] ;  /* 0x00001004080e7981 */ /* 0x000168000c1e1b00 */
[----:B------:R0:W5:Y:S01]  /*00f0*/  LDG.E.64 R16, desc[UR4][R8.64+0x18] ;  /* 0x0000180408107981 */ /* 0x000162000c1e1b00 */
[----:B---3--:R-:W-:Y:S01]  /*0100*/  ISETP.GE.U32.AND P0, PT, R25, UR8, PT ;  /* 0x0000000819007c0c */ /* 0x008fe2000bf06070 */
[----:B------:R-:W-:Y:S03]  /*0110*/  BSSY.RECONVERGENT B0, `(.L_x_37) ;  /* 0x0000031000007945 */ /* 0x000fe60003800200 */
[----:B------:R-:W-:-:S13]  /*0120*/  ISETP.GE.U32.AND.EX P0, PT, RZ, UR9, PT, P0 ;  /* 0x00000009ff007c0c */ /* 0x000fda000bf06100 */
[----:B0---4-:R-:W-:Y:S05]  /*0130*/  @P0 BRA `(.L_x_38) ;  /* 0x0000000000b80947 */ /* 0x011fea0003800000 */
[----:B------:R-:W0:Y:S01]  /*0140*/  LDC.64 R18, c[0x0][0x390] ;  /* 0x0000e400ff127b82 */ /* 0x000e220000000a00 */
[----:B------:R-:W-:Y:S01]  /*0150*/  BSSY.RECONVERGENT B1, `(.L_x_39) ;  /* 0x000002a000017945 */ /* 0x000fe20003800200 */
[----:B-----5:R-:W-:Y:S02]  /*0160*/  IMAD.MOV.U32 R24, RZ, RZ, R12 ;  /* 0x000000ffff187224 */ /* 0x020fe400078e000c */
[----:B------:R-:W-:Y:S02]  /*0170*/  IMAD.MOV.U32 R26, RZ, RZ, R5 ;  /* 0x000000ffff1a7224 */ /* 0x000fe400078e0005 */
[----:B------:R-:W-:Y:S02]  /*0180*/  IMAD.MOV.U32 R12, RZ, RZ, R25 ;  /* 0x000000ffff0c7224 */ /* 0x000fe400078e0019 */
[----:B------:R-:W0:Y:S01]  /*0190*/  LDC.64 R20, c[0x0][0x398] ;  /* 0x0000e600ff147b82 */ /* 0x000e220000000a00 */
[----:B------:R-:W-:Y:S01]  /*01a0*/  IMAD.MOV.U32 R2, RZ, RZ, RZ ;  /* 0x000000ffff027224 */ /* 0x000fe200078e00ff */
[----:B0-----:R-:W-:-:S11]  /*01b0*/  DADD R20, R20, -R18 ;  /* 0x0000000014147229 */ /* 0x001fd60000000812 */
.L_x_40:
[----:B------:R-:W-:Y:S01]  /*01c0*/  SHF.R.U32.HI R3, RZ, 0x2, R26 ;  /* 0x00000002ff037819 */ /* 0x000fe2000001161a */
[----:B------:R-:W-:Y:S01]  /*01d0*/  IMAD.MOV.U32 R22, RZ, RZ, 0x0 ;  /* 0x00000000ff167424 */ /* 0x000fe200078e00ff */
[----:B------:R-:W-:Y:S02]  /*01e0*/  SHF.L.U32 R6, R15, 0x4, RZ ;  /* 0x000000040f067819 */ /* 0x000fe400000006ff */
[----:B------:R-:W-:Y:S02]  /*01f0*/  LOP3.LUT R26, R3, R26, RZ, 0x3c, !PT ;  /* 0x0000001a031a7212 */ /* 0x000fe400078e3cff */
[----:B------:R-:W-:Y:S02]  /*0200*/  SHF.R.U32.HI R7, RZ, 0x2, R24 ;  /* 0x00000002ff077819 */ /* 0x000fe40000011618 */
[----:B------:R-:W-:Y:S01]  /*0210*/  MOV R23, 0x3ca00000 ;  /* 0x3ca0000000177802 */ /* 0x000fe20000000f00 */
[----:B------:R-:W-:Y:S01]  /*0220*/  IMAD.SHL.U32 R3, R26, 0x2, RZ ;  /* 0x000000021a037824 */ /* 0x000fe200078e00ff */
[----:B------:R-:W-:-:S04]  /*0230*/  LOP3.LUT R7, R7, R24, RZ, 0x3c, !PT ;  /* 0x0000001807077212 */ /* 0x000fc800078e3cff */
[----:B------:R-:W-:Y:S01]  /*0240*/  LOP3.LUT R5, R15, R6, R3, 0x96, !PT ;  /* 0x000000060f057212 */ /* 0x000fe200078e9603 */
[----:B------:R-:W-:-:S03]  /*0250*/  IMAD.MOV.U32 R3, RZ, RZ, R14 ;  /* 0x000000ffff037224 */ /* 0x000fc600078e000e */
[----:B------:R-:W-:Y:S01]  /*0260*/  LOP3.LUT R14, R5, R26, RZ, 0x3c, !PT ;  /* 0x0000001a050e7212 */ /* 0x000fe200078e3cff */
[----:B------:R-:W-:Y:S01]  /*0270*/  IMAD.SHL.U32 R5, R7, 0x2, RZ ;  /* 0x0000000207057824 */ /* 0x000fe200078e00ff */
[----:B------:R-:W-:Y:S02]  /*0280*/  MOV R24, R3 ;  /* 0x0000000300187202 */ /* 0x000fe40000000f00 */
[----:B------:R-:W-:-:S04]  /*0290*/  SHF.L.U32 R6, R14, 0x4, RZ ;  /* 0x000000040e067819 */ /* 0x000fc800000006ff */
[----:B------:R-:W-:Y:S02]  /*02a0*/  LOP3.LUT R5, R7, R5, R6, 0x96, !PT ;  /* 0x0000000507057212 */ /* 0x000fe400078e9606 */
[C---:B------:R-:W-:Y:S01]  /*02b0*/  IADD3 R7, PT, PT, R4.reuse, 0x587c5, R14 ;  /* 0x000587c504077810 */ /* 0x040fe20007ffe00e */
[----:B------:R-:W-:Y:S01]  /*02c0*/  VIADD R4, R4, 0xb0f8a ;  /* 0x000b0f8a04047836 */ /* 0x000fe20000000000 */
[----:B------:R-:W-:-:S05]  /*02d0*/  LOP3.LUT R5, R5, R14, RZ, 0x3c, !PT ;  /* 0x0000000e05057212 */ /* 0x000fca00078e3cff */
[----:B------:R-:W-:-:S04]  /*02e0*/  IMAD.IADD R26, R5, 0x1, R4 ;  /* 0x00000001051a7824 */ /* 0x000fc800078e0204 */
[----:B------:R-:W-:-:S03]  /*02f0*/  IMAD.WIDE.U32 R26, R26, 0x200000, RZ ;  /* 0x002000001a1a7825 */ /* 0x000fc600078e00ff */
[----:B------:R-:W-:-:S04]  /*0300*/  LOP3.LUT R26, R26, R7, RZ, 0x3c, !PT ;  /* 0x000000071a1a7212 */ /* 0x000fc800078e3cff */
[----:B------:R0:W1:Y:S02]  /*0310*/  I2F.F64.U64 R6, R26 ;  /* 0x0000001a00067312 */ /* 0x0000640000301800 */
[----:B0-----:R-:W-:Y:S02]  /*0320*/  IMAD.MOV.U32 R26, RZ, RZ, R13 ;  /* 0x000000ffff1a7224 */ /* 0x001fe400078e000d */
[----:B------:R-:W-:Y:S02]  /*0330*/  IMAD.MOV.U32 R13, RZ, RZ, R15 ;  /* 0x000000ffff0d7224 */ /* 0x000fe400078e000f */
[----:B------:R-:W-:Y:S01]  /*0340*/  IMAD.MOV.U32 R15, RZ, RZ, R5 ;  /* 0x000000ffff0f7224 */ /* 0x000fe200078e0005 */
[----:B-1----:R-:W-:Y:S01]  /*0350*/  DFMA R22, R6, R22, 5.5511151231257827021e-17 ;  /* 0x3c9000000616742b */ /* 0x002fe20000000016 */
[----:B------:R-:W-:-:S04]  /*0360*/  LEA R6, P0, R25, UR10, 0x3 ;  /* 0x0000000a19067c11 */ /* 0x000fc8000f8018ff */
[----:B------:R-:W-:Y:S01]  /*0370*/  LEA.HI.X R7, R25, UR11, R2, 0x3, P0 ;  /* 0x0000000b19077c11 */ /* 0x000fe200080f1c02 */
[----:B------:R-:W-:Y:S02]  /*0380*/  VIADD R25, R12, UR6 ;  /* 0x000000060c197c36 */ /* 0x000fe40008000000 */
[----:B------:R-:W-:Y:S02]  /*0390*/  DFMA R22, R20, R22, R18 ;  /* 0x000000161416722b */ /* 0x000fe40000000012 */
[----:B------:R-:W-:Y:S01]  /*03a0*/  IMAD.MOV.U32 R12, RZ, RZ, R25 ;  /* 0x000000ffff0c7224 */ /* 0x000fe200078e0019 */
[----:B------:R-:W-:-:S04]  /*03b0*/  ISETP.GE.U32.AND P0, PT, R25, UR8, PT ;  /* 0x0000000819007c0c */ /* 0x000fc8000bf06070 */
[----:B------:R0:W-:Y:S01]  /*03c0*/  STG.E.64 desc[UR4][R6.64], R22 ;  /* 0x0000001606007986 */ /* 0x0001e2000c101b04 */
[----:B------:R-:W-:-:S13]  /*03d0*/  ISETP.GE.U32.AND.EX P0, PT, RZ, UR9, PT, P0 ;  /* 0x00000009ff007c0c */ /* 0x000fda000bf06100 */
[----:B0-----:R-:W-:Y:S05]  /*03e0*/  @!P0 BRA `(.L_x_40) ;  /* 0xfffffffc00748947 */ /* 0x001fea000383ffff */
[----:B------:R-:W-:Y:S05]  /*03f0*/  BSYNC.RECONVERGENT B1 ;  /* 0x0000000000017941 */ /* 0x000fea0003800200 */
.L_x_39:
[----:B------:R-:W-:Y:S01]  /*0400*/  MOV R5, R26 ;  /* 0x0000001a00057202 */ /* 0x000fe20000000f00 */
[----:B------:R-:W-:-:S07]  /*0410*/  IMAD.MOV.U32 R12, RZ, RZ, R3 ;  /* 0x000000ffff0c7224 */ /* 0x000fce00078e0003 */
.L_x_38:
[----:B------:R-:W-:Y:S05]  /*0420*/  BSYNC.RECONVERGENT B0 ;  /* 0x0000000000007941 */ /* 0x000fea0003800200 */
.L_x_37:
[----:B-----5:R-:W-:Y:S04]  /*0430*/  STG.E.64 desc[UR4][R8.64], R4 ;  /* 0x0000000408007986 */ /* 0x020fe8000c101b04 */
[----:B------:R-:W-:Y:S04]  /*0440*/  STG.E.64 desc[UR4][R8.64+0x8], R12 ;  /* 0x0000080c08007986 */ /* 0x000fe8000c101b04 */
[----:B------:R-:W-:Y:S04]  /*0450*/  STG.E.64 desc[UR4][R8.64+0x10], R14 ;  /* 0x0000100e08007986 */ /* 0x000fe8000c101b04 */
[----:B------:R-:W-:Y:S04]  /*0460*/  STG.E.64 desc[UR4][R8.64+0x18], R16 ;  /* 0x0000181008007986 */ /* 0x000fe8000c101b04 */
[----:B------:R-:W-:Y:S04]  /*0470*/  STG.E.64 desc[UR4][R8.64+0x28], R10 ;  /* 0x0000280a08007986 */ /* 0x000fe8000c101b04 */
[----:B------:R-:W-:Y:S01]  /*0480*/  STG.E desc[UR4][R8.64+0x20], R0 ;  /* 0x0000200008007986 */ /* 0x000fe2000c101904 */
[----:B------:R-:W-:Y:S05]  /*0490*/  EXIT ;  /* 0x000000000000794d */ /* 0x000fea0003800000 */
.L_x_41:
        /* <DEDUP_REMOVED lines=14> */
.L_x_56:


//--------------------- .text._Z15setup_randomizeP17curandStateXORWOWm --------------------------
	.section	.text._Z15setup_randomizeP17curandStateXORWOWm,"ax",@progbits
	.align	128
        .global         _Z15setup_randomizeP17curandStateXORWOWm
        .type           _Z15setup_randomizeP17curandStateXORWOWm,@function
        .size           _Z15setup_randomizeP17curandStateXORWOWm,(.L_x_57 - _Z15setup_randomizeP17curandStateXORWOWm)
        .other          _Z15setup_randomizeP17curandStateXORWOWm,@"STO_CUDA_ENTRY STV_DEFAULT"
_Z15setup_randomizeP17curandStateXORWOWm:
.text._Z15setup_randomizeP17curandStateXORWOWm:
[----:B------:R-:W-:Y:S01]  /*0000*/  LDC R1, c[0x0][0x37c] ;  /* 0x0000df00ff017b82 */ /* 0x000fe20000000800 */
[----:B------:R-:W0:Y:S01]  /*0010*/  S2R R0, SR_CTAID.X ;  /* 0x0000000000007919 */ /* 0x000e220000002500 */
[----:B------:R-:W0:Y:S01]  /*0020*/  LDCU UR5, c[0x0][0x360] ;  /* 0x00006c00ff0577ac */ /* 0x000e220008000800 */
[----:B------:R-:W0:Y:S01]  /*0030*/  S2R R3, SR_TID.X ;  /* 0x0000000000037919 */ /* 0x000e220000002100 */
[----:B------:R-:W1:Y:S01]  /*0040*/  LDCU.64 UR6, c[0x0][0x388] ;  /* 0x00007100ff0677ac */ /* 0x000e620008000a00 */
[----:B0-----:R-:W-:-:S05]  /*0050*/  IMAD R0, R0, UR5, R3 ;  /* 0x0000000500007c24 */ /* 0x001fca000f8e0203 */
[----:B-1----:R-:W-:-:S04]  /*0060*/  ISETP.GE.U32.AND P0, PT, R0, UR6, PT ;  /* 0x0000000600007c0c */ /* 0x002fc8000bf06070 */
[----:B------:R-:W-:-:S13]  /*0070*/  ISETP.GE.U32.AND.EX P0, PT, RZ, UR7, PT, P0 ;  /* 0x00000007ff007c0c */ /* 0x000fda000bf06100 */
[----:B------:R-:W-:Y:S05]  /*0080*/  @P0 EXIT ;  /* 0x000000000000094d */ /* 0x000fea0003800000 */
[--C-:B------:R-:W-:Y:S01]  /*0090*/  IMAD.MOV.U32 R3, RZ, RZ, R0.reuse ;  /* 0x000000ffff037224 */ /* 0x100fe200078e0000 */
[----:B------:R-:W0:Y:S01]  /*00a0*/  LDCU.64 UR6, c[0x0][0x358] ;  /* 0x00006b00ff0677ac */ /* 0x000e220008000a00 */
[----:B------:R-:W-:Y:S01]  /*00b0*/  IMAD.MOV.U32 R12, RZ, RZ, R0 ;  /* 0x000000ffff0c7224 */ /* 0x000fe200078e0000 */
[----:B------:R-:W-:-:S06]  /*00c0*/  UMOV UR4, URZ ;  /* 0x000000ff00047c82 */ /* 0x000fcc0008000000 */
.L_x_50:
[----:B------:R-:W1:Y:S01]  /*00d0*/  LDC.64 R8, c[0x0][0x380] ;  /* 0x0000e000ff087b82 */ /* 0x000e620000000a00 */
[----:B------:R-:W-:Y:S01]  /*00e0*/  UIMAD UR8, UR4, 0x30, URZ ;  /* 0x00000030040878a4 */ /* 0x000fe2000f8e02ff */
[----:B------:R-:W-:Y:S01]  /*00f0*/  IMAD.MOV.U32 R2, RZ, RZ, 0x3198c20f ;  /* 0x3198c20fff027424 */ /* 0x000fe200078e00ff */
[----:B------:R-:W-:Y:S01]  /*0100*/  ISETP.NE.AND P0, PT, R0, RZ, PT ;  /* 0x000000ff0000720c */ /* 0x000fe20003f05270 */
[----:B------:R-:W-:Y:S01]  /*0110*/  IMAD.MOV.U32 R4, RZ, RZ, 0x423bb012 ;  /* 0x423bb012ff047424 */ /* 0x000fe200078e00ff */
[----:B------:R-:W-:Y:S01]  /*0120*/  BSSY.RECONVERGENT B0, `(.L_x_42) ;  /* 0x00000db000007945 */ /* 0x000fe20003800200 */
[----:B------:R-:W-:Y:S02]  /*0130*/  IMAD.MOV.U32 R5, RZ, RZ, -0x75bd8fc ;  /* 0xf8a42704ff057424 */ /* 0x000fe400078e00ff */
[----:B------:R-:W-:Y:S02]  /*0140*/  IMAD.MOV.U32 R6, RZ, RZ, -0x23270784 ;  /* 0xdcd8f87cff067424 */ /* 0x000fe400078e00ff */
[----:B------:R-:W-:-:S02]  /*0150*/  IMAD.MOV.U32 R7, RZ, RZ, 0x57fa2510 ;  /* 0x57fa2510ff077424 */ /* 0x000fc400078e00ff */
[----:B-1----:R-:W-:-:S04]  /*0160*/  IMAD.WIDE.U32 R8, R3, 0x30, R8 ;  /* 0x0000003003087825 */ /* 0x002fc800078e0008 */
[----:B------:R-:W-:Y:S02]  /*0170*/  IMAD.MOV.U32 R3, RZ, RZ, 0x5efdb30c ;  /* 0x5efdb30cff037424 */ /* 0x000fe400078e00ff */
[----:B------:R-:W-:-:S05]  /*0180*/  VIADD R9, R9, UR8 ;  /* 0x0000000809097c36 */ /* 0x000fca0008000000 */
[----:B0-----:R0:W-:Y:S04]  /*0190*/  STG.E.64 desc[UR6][R8.64], R2 ;  /* 0x0000000208007986 */ /* 0x0011e8000c101b06 */
[----:B------:R0:W-:Y:S04]  /*01a0*/  STG.E.64 desc[UR6][R8.64+0x8], R4 ;  /* 0x0000080408007986 */ /* 0x0001e8000c101b06 */
[----:B------:R0:W-:Y:S01]  /*01b0*/  STG.E.64 desc[UR6][R8.64+0x10], R6 ;  /* 0x0000100608007986 */ /* 0x0001e2000c101b06 */
[----:B------:R-:W-:Y:S05]  /*01c0*/  @!P0 BRA `(.L_x_43) ;  /* 0x0000000c00408947 */ /* 0x000fea0003800000 */
[----:B------:R-:W-:Y:S02]  /*01d0*/  IMAD.MOV.U32 R13, RZ, RZ, RZ ;  /* 0x000000ffff0d7224 */ /* 0x000fe400078e00ff */
[----:B------:R-:W-:Y:S02]  /*01e0*/  IMAD.MOV.U32 R14, RZ, RZ, R0 ;  /* 0x000000ffff0e7224 */ /* 0x000fe400078e0000 */
[----:B------:R-:W-:-:S07]  /*01f0*/  IMAD.MOV.U32 R15, RZ, RZ, RZ ;  /* 0x000000ffff0f7224 */ /* 0x000fce00078e00ff */
.L_x_49:
[----:B------:R-:W-:Y:S01]  /*0200*/  LOP3.LUT R16, R14, 0x3, RZ, 0xc0, !PT ;  /* 0x000000030e107812 */ /* 0x000fe200078ec0ff */
[----:B------:R-:W-:Y:S03]  /*0210*/  BSSY.RECONVERGENT B1, `(.L_x_44) ;  /* 0x00000c5000017945 */ /* 0x000fe60003800200 */
[----:B------:R-:W-:-:S04]  /*0220*/  ISETP.NE.U32.AND P0, PT, R16, RZ, PT ;  /* 0x000000ff1000720c */ /* 0x000fc80003f05070 */
[----:B------:R-:W-:-:S13]  /*0230*/  ISETP.NE.AND.EX P0, PT, RZ, RZ, PT, P0 ;  /* 0x000000ffff00720c */ /* 0x000fda0003f05300 */
[----:B-1----:R-:W-:Y:S05]  /*0240*/  @!P0 BRA `(.L_x_45) ;  /* 0x0000000c00048947 */ /* 0x002fea0003800000 */
[----:B0-----:R-:W0:Y:S01]  /*0250*/  LDC.64 R6, c[0x4][RZ] ;  /* 0x01000000ff067b82 */ /* 0x001e220000000a00 */
[----:B------:R-:W-:Y:S02]  /*0260*/  IMAD.MOV.U32 R17, RZ, RZ, RZ ;  /* 0x000000ffff117224 */ /* 0x000fe400078e00ff */
[----:B0-----:R-:W-:-:S07]  /*0270*/  IMAD.WIDE.U32 R6, R13, 0xc80, R6 ;  /* 0x00000c800d067825 */ /* 0x001fce00078e0006 */
.L_x_48:
[----:B-1----:R-:W-:Y:S01]  /*0280*/  IMAD.MOV.U32 R19, RZ, RZ, RZ ;  /* 0x000000ffff137224 */ /* 0x002fe200078e00ff */
[----:B------:R-:W-:Y:S01]  /*0290*/  CS2R R4, SRZ ;  /* 0x0000000000047805 */ /* 0x000fe2000001ff00 */
[----:B------:R-:W-:Y:S01]  /*02a0*/  IMAD.MOV.U32 R21, RZ, RZ, RZ ;  /* 0x000000ffff157224 */ /* 0x000fe200078e00ff */
[----:B------:R-:W-:-:S07]  /*02b0*/  CS2R R2, SRZ ;  /* 0x0000000000027805 */ /* 0x000fce000001ff00 */
.L_x_47:
[----:B------:R-:W-:-:S05]  /*02c0*/  IMAD.WIDE.U32 R10, R21, 0x4, R8 ;  /* 0x00000004150a7825 */ /* 0x000fca00078e0008 */
[----:B------:R0:W5:Y:S01]  /*02d0*/  LDG.E R18, desc[UR6][R10.64+0x4] ;  /* 0x000004060a127981 */ /* 0x000162000c1e1900 */
[----:B------:R-:W-:Y:S02]  /*02e0*/  IMAD.SHL.U32 R20, R21, 0x20, RZ ;  /* 0x0000002015147824 */ /* 0x000fe400078e00ff */
[----:B------:R-:W-:-:S07]  /*02f0*/  IMAD.MOV.U32 R23, RZ, RZ, RZ ;  /* 0x000000ffff177224 */ /* 0x000fce00078e00ff */
.L_x_46:
[----:B-----5:R-:W-:Y:S01]  /*0300*/  SHF.R.U32.HI R24, RZ, R23, R18 ;  /* 0x00000017ff187219 */ /* 0x020fe20000011612 */
[----:B0-----:R-:W-:-:S03]  /*0310*/  IMAD.IADD R10, R20, 0x1, R23 ;  /* 0x00000001140a7824 */ /* 0x001fc600078e0217 */
[----:B------:R-:W-:-:S04]  /*0320*/  LOP3.LUT R11, R24, 0x1, RZ, 0xc0, !PT ;  /* 0x00000001180b7812 */ /* 0x000fc800078ec0ff */
[----:B------:R-:W-:Y:S01]  /*0330*/  ISETP.NE.U32.AND P0, PT, R11, 0x1, PT ;  /* 0x000000010b00780c */ /* 0x000fe20003f05070 */
[----:B------:R-:W-:-:S03]  /*0340*/  IMAD R11, R10, 0x5, RZ ;  /* 0x000000050a0b7824 */ /* 0x000fc600078e02ff */
[----:B------:R-:W-:Y:S01]  /*0350*/  R2P PR, R24, 0x7e ;  /* 0x0000007e18007804 */ /* 0x000fe20000000000 */
[----:B------:R-:W-:-:S08]  /*0360*/  IMAD.WIDE.U32 R10, R11, 0x4, R6 ;  /* 0x000000040b0a7825 */ /* 0x000fd000078e0006 */
[----:B------:R-:W2:Y:S04]  /*0370*/  @!P0 LDG.E R26, desc[UR6][R10.64+0x10] ;  /* 0x000010060a1a8981 */ /* 0x000ea8000c1e1900 */
[----:B------:R-:W3:Y:S04]  /*0380*/  @P1 LDG.E R28, desc[UR6][R10.64+0x24] ;  /* 0x000024060a1c1981 */ /* 0x000ee8000c1e1900 */
[----:B------:R-:W4:Y:S04]  /*0390*/  @!P0 LDG.E R22, desc[UR6][R10.64] ;  /* 0x000000060a168981 */ /* 0x000f28000c1e1900 */
[----:B------:R-:W4:Y:S04]  /*03a0*/  @P2 LDG.E R25, desc[UR6][R10.64+0x38] ;  /* 0x000038060a192981 */ /* 0x000f28000c1e1900 */
[----:B------:R-:W4:Y:S01]  /*03b0*/  @P1 LDG.E R27, desc[UR6][R10.64+0x20] ;  /* 0x000020060a1b1981 */ /* 0x000f22000c1e1900 */
[----:B--2---:R-:W-:-:S03]  /*03c0*/  @!P0 LOP3.LUT R5, R5, R26, RZ, 0x3c, !PT ;  /* 0x0000001a05058212 */ /* 0x004fc600078e3cff */
[----:B------:R-:W2:Y:S01]  /*03d0*/  @P3 LDG.E R26, desc[UR6][R10.64+0x4c] ;  /* 0x00004c060a1a3981 */ /* 0x000ea2000c1e1900 */
[----:B---3--:R-:W-:-:S03]  /*03e0*/  @P1 LOP3.LUT R5, R5, R28, RZ, 0x3c, !PT ;  /* 0x0000001c05051212 */ /* 0x008fc600078e3cff */
[----:B------:R-:W3:Y:S01]  /*03f0*/  @P4 LDG.E R28, desc[UR6][R10.64+0x60] ;  /* 0x000060060a1c4981 */ /* 0x000ee2000c1e1900 */
[----:B----4-:R-:W-:-:S03]  /*0400*/  @!P0 LOP3.LUT R19, R19, R22, RZ, 0x3c, !PT ;  /* 0x0000001613138212 */ /* 0x010fc600078e3cff */
[----:B------:R-:W4:Y:S01]  /*0410*/  @!P0 LDG.E R22, desc[UR6][R10.64+0x8] ;  /* 0x000008060a168981 */ /* 0x000f22000c1e1900 */
[----:B------:R-:W-:-:S03]  /*0420*/  @P2 LOP3.LUT R5, R5, R25, RZ, 0x3c, !PT ;  /* 0x0000001905052212 */ /* 0x000fc600078e3cff */
[----:B------:R-:W3:Y:S01]  /*0430*/  @!P0 LDG.E R25, desc[UR6][R10.64+0x4] ;  /* 0x000004060a198981 */ /* 0x000ee2000c1e1900 */
[----:B--2---:R-:W-:-:S03]  /*0440*/  @P3 LOP3.LUT R5, R5, R26, RZ, 0x3c, !PT ;  /* 0x0000001a05053212 */ /* 0x004fc600078e3cff */
[----:B------:R-:W2:Y:S01]  /*0450*/  @P5 LDG.E R26, desc[UR6][R10.64+0x74] ;  /* 0x000074060a1a5981 */ /* 0x000ea2000c1e1900 */
[----:B----4-:R-:W-:-:S03]  /*0460*/  @!P0 LOP3.LUT R3, R3, R22, RZ, 0x3c, !PT ;  /* 0x0000001603038212 */ /* 0x010fc600078e3cff */
[----:B------:R-:W4:Y:S01]  /*0470*/  @P1 LDG.E R22, desc[UR6][R10.64+0x14] ;  /* 0x000014060a161981 */ /* 0x000f22000c1e1900 */
[----:B---3--:R-:W-:-:S03]  /*0480*/  @!P0 LOP3.LUT R2, R2, R25, RZ, 0x3c, !PT ;  /* 0x0000001902028212 */ /* 0x008fc600078e3cff */
[----:B------:R-:W3:Y:S01]  /*0490*/  @!P0 LDG.E R25, desc[UR6][R10.64+0xc] ;  /* 0x00000c060a198981 */ /* 0x000ee2000c1e1900 */
[----:B------:R-:W-:-:S03]  /*04a0*/  @P4 LOP3.LUT R5, R5, R28, RZ, 0x3c, !PT ;  /* 0x0000001c05054212 */ /* 0x000fc600078e3cff */
[----:B------:R-:W3:Y:S01]  /*04b0*/  @P6 LDG.E R28, desc[UR6][R10.64+0x88] ;  /* 0x000088060a1c6981 */ /* 0x000ee2000c1e1900 */
[----:B--2---:R-:W-:-:S03]  /*04c0*/  @P5 LOP3.LUT R5, R5, R26, RZ, 0x3c, !PT ;  /* 0x0000001a05055212 */ /* 0x004fc600078e3cff */
[----:B------:R-:W2:Y:S01]  /*04d0*/  @P2 LDG.E R26, desc[UR6][R10.64+0x28] ;  /* 0x000028060a1a2981 */ /* 0x000ea2000c1e1900 */
[----:B----4-:R-:W-:-:S03]  /*04e0*/  @P1 LOP3.LUT R19, R19, R22, RZ, 0x3c, !PT ;  /* 0x0000001613131212 */ /* 0x010fc600078e3cff */
[----:B------:R-:W4:Y:S01]  /*04f0*/  @P1 LDG.E R22, desc[UR6][R10.64+0x1c] ;  /* 0x00001c060a161981 */ /* 0x000f22000c1e1900 */
[----:B---3--:R-:W-:-:S03]  /*0500*/  @!P0 LOP3.LUT R4, R4, R25, RZ, 0x3c, !PT ;  /* 0x0000001904048212 */ /* 0x008fc600078e3cff */
[----:B------:R-:W3:Y:S01]  /*0510*/  @P1 LDG.E R25, desc[UR6][R10.64+0x18] ;  /* 0x000018060a191981 */ /* 0x000ee2000c1e1900 */
[----:B------:R-:W-:-:S03]  /*0520*/  @P1 LOP3.LUT R4, R4, R27, RZ, 0x3c, !PT ;  /* 0x0000001b04041212 */ /* 0x000fc600078e3cff */
[----:B------:R-:W3:Y:S01]  /*0530*/  @P2 LDG.E R27, desc[UR6][R10.64+0x34] ;  /* 0x000034060a1b2981 */ /* 0x000ee2000c1e1900 */
[----:B--2---:R-:W-:-:S03]  /*0540*/  @P2 LOP3.LUT R19, R19, R26, RZ, 0x3c, !PT ;  /* 0x0000001a13132212 */ /* 0x004fc600078e3cff */
[----:B------:R-:W2:Y:S01]  /*0550*/  @P3 LDG.E R26, desc[UR6][R10.64+0x3c] ;  /* 0x00003c060a1a3981 */ /* 0x000ea2000c1e1900 */
[----:B----4-:R-:W-:-:S03]  /*0560*/  @P1 LOP3.LUT R3, R3, R22, RZ, 0x3c, !PT ;  /* 0x0000001603031212 */ /* 0x010fc600078e3cff */
[----:B------:R-:W4:Y:S01]  /*0570*/  @P2 LDG.E R22, desc[UR6][R10.64+0x30] ;  /* 0x000030060a162981 */ /* 0x000f22000c1e1900 */
[----:B---3--:R-:W-:-:S03]  /*0580*/  @P1 LOP3.LUT R2, R2, R25, RZ, 0x3c, !PT ;  /* 0x0000001902021212 */ /* 0x008fc600078e3cff */
        /* <DEDUP_REMOVED lines=25> */
[----:B------:R-:W-:Y:S02]  /*0720*/  LOP3.LUT P0, RZ, R24, 0x80, RZ, 0xc0, !PT ;  /* 0x0000008018ff7812 */ /* 0x000fe4000780c0ff */
[----:B------:R-:W-:Y:S02]  /*0730*/  @P5 LOP3.LUT R4, R4, R27, RZ, 0x3c, !PT ;  /* 0x0000001b04045212 */ /* 0x000fe400078e3cff */
[----:B------:R-:W3:Y:S01]  /*0740*/  @P6 LDG.E R27, desc[UR6][R10.64+0x84] ;  /* 0x000084060a1b6981 */ /* 0x000ee2000c1e1900 */
[----:B--2---:R-:W-:-:S08]  /*0750*/  @P6 LOP3.LUT R19, R19, R26, RZ, 0x3c, !PT ;  /* 0x0000001a13136212 */ /* 0x004fd000078e3cff */
        /* <DEDUP_REMOVED lines=13> */
[----:B------:R-:W-:Y:S02]  /*0830*/  @P6 LOP3.LUT R5, R5, R28, RZ, 0x3c, !PT ;  /* 0x0000001c05056212 */ /* 0x000fe400078e3cff */
[----:B------:R-:W-:Y:S02]  /*0840*/  @P0 LOP3.LUT R4, R4, R27, RZ, 0x3c, !PT ;  /* 0x0000001b04040212 */ /* 0x000fe400078e3cff */
[----:B--2---:R-:W-:Y:S02]  /*0850*/  @P0 LOP3.LUT R5, R5, R26, RZ, 0x3c, !PT ;  /* 0x0000001a05050212 */ /* 0x004fe400078e3cff */
[----:B----4-:R-:W-:Y:S02]  /*0860*/  @P0 LOP3.LUT R3, R3, R22, RZ, 0x3c, !PT ;  /* 0x0000001603030212 */ /* 0x010fe400078e3cff */
[----:B---3--:R-:W-:Y:S02]  /*0870*/  @P0 LOP3.LUT R2, R2, R25, RZ, 0x3c, !PT ;  /* 0x0000001902020212 */ /* 0x008fe400078e3cff */
[----:B------:R-:W-:-:S13]  /*0880*/  R2P PR, R24.B1, 0x7f ;  /* 0x0000007f18007804 */ /* 0x000fda0000001000 */
[----:B------:R-:W2:Y:S04]  /*0890*/  @P0 LDG.E R25, desc[UR6][R10.64+0xa4] ;  /* 0x0000a4060a190981 */ /* 0x000ea8000c1e1900 */
[----:B------:R-:W3:Y:S04]  /*08a0*/  @P0 LDG.E R22, desc[UR6][R10.64+0xa0] ;  /* 0x0000a0060a160981 */ /* 0x000ee8000c1e1900 */
[----:B------:R-:W4:Y:S04]  /*08b0*/  @P0 LDG.E R26, desc[UR6][R10.64+0xa8] ;  /* 0x0000a8060a1a0981 */ /* 0x000f28000c1e1900 */
[----:B------:R-:W4:Y:S01]  /*08c0*/  @P1 LDG.E R27, desc[UR6][R10.64+0xb8] ;  /* 0x0000b8060a1b1981 */ /* 0x000f22000c1e1900 */
[----:B--2---:R-:W-:-:S03]  /*08d0*/  @P0 LOP3.LUT R2, R2, R25, RZ, 0x3c, !PT ;  /* 0x0000001902020212 */ /* 0x004fc600078e3cff */
[----:B------:R-:W2:Y:S01]  /*08e0*/  @P0 LDG.E R25, desc[UR6][R10.64+0xac] ;  /* 0x0000ac060a190981 */ /* 0x000ea2000c1e1900 */
[----:B---3--:R-:W-:-:S03]  /*08f0*/  @P0 LOP3.LUT R19, R19, R22, RZ, 0x3c, !PT ;  /* 0x0000001613130212 */ /* 0x008fc600078e3cff */
[----:B------:R-:W3:Y:S01]  /*0900*/  @P0 LDG.E R22, desc[UR6][R10.64+0xb0] ;  /* 0x0000b0060a160981 */ /* 0x000ee2000c1e1900 */
[----:B----4-:R-:W-:-:S03]  /*0910*/  @P0 LOP3.LUT R3, R3, R26, RZ, 0x3c, !PT ;  /* 0x0000001a03030212 */ /* 0x010fc600078e3cff */
[----:B------:R-:W4:Y:S01]  /*0920*/  @P1 LDG.E R26, desc[UR6][R10.64+0xb4] ;  /* 0x0000b4060a1a1981 */ /* 0x000f22000c1e1900 */
[----:B--2---:R-:W-:-:S03]  /*0930*/  @P0 LOP3.LUT R4, R4, R25, RZ, 0x3c, !PT ;  /* 0x0000001904040212 */ /* 0x004fc600078e3cff */
[----:B------:R-:W2:Y:S01]  /*0940*/  @P1 LDG.E R25, desc[UR6][R10.64+0xc0] ;  /* 0x0000c0060a191981 */ /* 0x000ea2000c1e1900 */
[----:B---3--:R-:W-:Y:S02]  /*0950*/  @P0 LOP3.LUT R5, R5, R22, RZ, 0x3c, !PT ;  /* 0x0000001605050212 */ /* 0x008fe400078e3cff */
[----:B------:R-:W-:Y:S01]  /*0960*/  LOP3.LUT P0, RZ, R24, 0x8000, RZ, 0xc0, !PT ;  /* 0x0000800018ff7812 */ /* 0x000fe2000780c0ff */
[----:B------:R-:W3:Y:S04]  /*0970*/  @P1 LDG.E R22, desc[UR6][R10.64+0xbc] ;  /* 0x0000bc060a161981 */ /* 0x000ee8000c1e1900 */
[----:B------:R-:W3:Y:S01]  /*0980*/  @P1 LDG.E R24, desc[UR6][R10.64+0xc4] ;  /* 0x0000c4060a181981 */ /* 0x000ee2000c1e1900 */
[----:B----4-:R-:W-:-:S03]  /*0990*/  @P1 LOP3.LUT R19, R19, R26, RZ, 0x3c, !PT ;  /* 0x0000001a13131212 */ /* 0x010fc600078e3cff */
[----:B------:R-:W4:Y:S01]  /*09a0*/  @P2 LDG.E R26, desc[UR6][R10.64+0xc8] ;  /* 0x0000c8060a1a2981 */ /* 0x000f22000c1e1900 */
[----:B------:R-:W-:-:S03]  /*09b0*/  @P1 LOP3.LUT R2, R2, R27, RZ, 0x3c, !PT ;  /* 0x0000001b02021212 */ /* 0x000fc600078e3cff */
[----:B------:R-:W4:Y:S04]  /*09c0*/  @P2 LDG.E R27, desc[UR6][R10.64+0xd4] ;  /* 0x0000d4060a1b2981 */ /* 0x000f28000c1e1900 */
[----:B------:R-:W4:Y:S01]  /*09d0*/  @P0 LDG.E R29, desc[UR6][R10.64+0x138] ;  /* 0x000138060a1d0981 */ /* 0x000f22000c1e1900 */
[----:B--2---:R-:W-:-:S03]  /*09e0*/  @P1 LOP3.LUT R4, R4, R25, RZ, 0x3c, !PT ;  /* 0x0000001904041212 */ /* 0x004fc600078e3cff */
[----:B------:R-:W2:Y:S01]  /*09f0*/  @P2 LDG.E R25, desc[UR6][R10.64+0xcc] ;  /* 0x0000cc060a192981 */ /* 0x000ea2000c1e1900 */
[----:B---3--:R-:W-:-:S03]  /*0a00*/  @P1 LOP3.LUT R3, R3, R22, RZ, 0x3c, !PT ;  /* 0x0000001603031212 */ /* 0x008fc600078e3cff */
[----:B------:R-:W3:Y:S01]  /*0a10*/  @P2 LDG.E R22, desc[UR6][R10.64+0xd0] ;  /* 0x0000d0060a162981 */ /* 0x000ee2000c1e1900 */
[----:B------:R-:W-:-:S03]  /*0a20*/  @P1 LOP3.LUT R5, R5, R24, RZ, 0x3c, !PT ;  /* 0x0000001805051212 */ /* 0x000fc600078e3cff */
[----:B------:R-:W3:Y:S01]  /*0a30*/  @P3 LDG.E R24, desc[UR6][R10.64+0xdc] ;  /* 0x0000dc060a183981 */ /* 0x000ee2000c1e1900 */
[----:B----4-:R-:W-:-:S03]  /*0a40*/  @P2 LOP3.LUT R19, R19, R26, RZ, 0x3c, !PT ;  /* 0x0000001a13132212 */ /* 0x010fc600078e3cff */
[----:B------:R-:W4:Y:S01]  /*0a50*/  @P4 LDG.E R26, desc[UR6][R10.64+0xf0] ;  /* 0x0000f0060a1a4981 */ /* 0x000f22000c1e1900 */
[----:B--2---:R-:W-:-:S03]  /*0a60*/  @P2 LOP3.LUT R2, R2, R25, RZ, 0x3c, !PT ;  /* 0x0000001902022212 */ /* 0x004fc600078e3cff */
[----:B------:R-:W2:Y:S01]  /*0a70*/  @P3 LDG.E R25, desc[UR6][R10.64+0xe0] ;  /* 0x0000e0060a193981 */ /* 0x000ea2000c1e1900 */
[----:B---3--:R-:W-:-:S03]  /*0a80*/  @P2 LOP3.LUT R3, R3, R22, RZ, 0x3c, !PT ;  /* 0x0000001603032212 */ /* 0x008fc600078e3cff */
[----:B------:R-:W3:Y:S01]  /*0a90*/  @P2 LDG.E R22, desc[UR6][R10.64+0xd8] ;  /* 0x0000d8060a162981 */ /* 0x000ee2000c1e1900 */
[----:B------:R-:W-:-:S03]  /*0aa0*/  @P3 LOP3.LUT R19, R19, R24, RZ, 0x3c, !PT ;  /* 0x0000001813133212 */ /* 0x000fc600078e3cff */
[----:B------:R-:W4:Y:S01]  /*0ab0*/  @P3 LDG.E R24, desc[UR6][R10.64+0xe4] ;  /* 0x0000e4060a183981 */ /* 0x000f22000c1e1900 */
[----:B--2---:R-:W-:-:S03]  /*0ac0*/  @P3 LOP3.LUT R2, R2, R25, RZ, 0x3c, !PT ;  /* 0x0000001902023212 */ /* 0x004fc600078e3cff */
[----:B------:R-:W2:Y:S01]  /*0ad0*/  @P3 LDG.E R25, desc[UR6][R10.64+0xe8] ;  /* 0x0000e8060a193981 */ /* 0x000ea2000c1e1900 */
[----:B---3--:R-:W-:-:S03]  /*0ae0*/  @P2 LOP3.LUT R5, R5, R22, RZ, 0x3c, !PT ;  /* 0x0000001605052212 */ /* 0x008fc600078e3cff */
[----:B------:R-:W3:Y:S01]  /*0af0*/  @P3 LDG.E R22, desc[UR6][R10.64+0xec] ;  /* 0x0000ec060a163981 */ /* 0x000ee2000c1e1900 */
[----:B----4-:R-:W-:-:S03]  /*0b00*/  @P3 LOP3.LUT R3, R3, R24, RZ, 0x3c, !PT ;  /* 0x0000001803033212 */ /* 0x010fc600078e3cff */
[----:B------:R-:W4:Y:S01]  /*0b10*/  @P5 LDG.E R24, desc[UR6][R10.64+0x104] ;  /* 0x000104060a185981 */ /* 0x000f22000c1e1900 */
[----:B------:R-:W-:Y:S02]  /*0b20*/  @P2 LOP3.LUT R4, R4, R27, RZ, 0x3c, !PT ;  /* 0x0000001b04042212 */ /* 0x000fe400078e3cff */
[----:B------:R-:W-:Y:S01]  /*0b30*/  @P4 LOP3.LUT R19, R19, R26, RZ, 0x3c, !PT ;  /* 0x0000001a13134212 */ /* 0x000fe200078e3cff */
        /* <DEDUP_REMOVED lines=10> */
[----:B---3--:R-:W-:-:S03]  /*0be0*/  @P4 LOP3.LUT R3, R3, R22, RZ, 0x3c, !PT ;  /* 0x0000001603034212 */ /* 0x008fc600078e3cff */
[----:B------:R-:W3:Y:S01]  /*0bf0*/  @P5 LDG.E R22, desc[UR6][R10.64+0x10c] ;  /* 0x00010c060a165981 */ /* 0x000ee2000c1e1900 */
[----:B----4-:R-:W-:-:S03]  /*0c00*/  @P4 LOP3.LUT R5, R5, R24, RZ, 0x3c, !PT ;  /* 0x0000001805054212 */ /* 0x010fc600078e3cff */
[----:B------:R-:W4:Y:S01]  /*0c10*/  @P5 LDG.E R24, desc[UR6][R10.64+0x114] ;  /* 0x000114060a185981 */ /* 0x000f22000c1e1900 */
        /* <DEDUP_REMOVED lines=18> */
[----:B------:R-:W-:-:S05]  /*0d40*/  VIADD R23, R23, 0x10 ;  /* 0x0000001017177836 */ /* 0x000fca0000000000 */
[----:B------:R-:W-:Y:S02]  /*0d50*/  ISETP.NE.AND P1, PT, R23, 0x20, PT ;  /* 0x000000201700780c */ /* 0x000fe40003f25270 */
[----:B------:R-:W-:Y:S02]  /*0d60*/  @P0 LOP3.LUT R19, R19, R26, RZ, 0x3c, !PT ;  /* 0x0000001a13130212 */ /* 0x000fe400078e3cff */
[----:B------:R-:W-:Y:S02]  /*0d70*/  @P0 LOP3.LUT R2, R2, R27, RZ, 0x3c, !PT ;  /* 0x0000001b02020212 */ /* 0x000fe400078e3cff */
[----:B--2---:R-:W-:-:S04]  /*0d80*/  @P6 LOP3.LUT R4, R4, R25, RZ, 0x3c, !PT ;  /* 0x0000001904046212 */ /* 0x004fc800078e3cff */
[----:B------:R-:W-:Y:S02]  /*0d90*/  @P0 LOP3.LUT R4, R4, R29, RZ, 0x3c, !PT ;  /* 0x0000001d04040212 */ /* 0x000fe400078e3cff */
[----:B---3--:R-:W-:Y:S02]  /*0da0*/  @P0 LOP3.LUT R3, R3, R22, RZ, 0x3c, !PT ;  /* 0x0000001603030212 */ /* 0x008fe400078e3cff */
[----:B----4-:R-:W-:Y:S01]  /*0db0*/  @P0 LOP3.LUT R5, R5, R24, RZ, 0x3c, !PT ;  /* 0x0000001805050212 */ /* 0x010fe200078e3cff */
[----:B------:R-:W-:Y:S06]  /*0dc0*/  @P1 BRA `(.L_x_46) ;  /* 0xfffffff4004c1947 */ /* 0x000fec000383ffff */
[----:B------:R-:W-:-:S05]  /*0dd0*/  VIADD R21, R21, 0x1 ;  /* 0x0000000115157836 */ /* 0x000fca0000000000 */
[----:B------:R-:W-:-:S13]  /*0de0*/  ISETP.NE.AND P0, PT, R21, 0x5, PT ;  /* 0x000000051500780c */ /* 0x000fda0003f05270 */
[----:B------:R-:W-:Y:S05]  /*0df0*/  @P0 BRA `(.L_x_47) ;  /* 0xfffffff400300947 */ /* 0x000fea000383ffff */
[----:B------:R1:W-:Y:S01]  /*0e00*/  STG.E.64 desc[UR6][R8.64+0x8], R2 ;  /* 0x0000080208007986 */ /* 0x0003e2000c101b06 */
[----:B------:R-:W-:-:S03]  /*0e10*/  VIADD R17, R17, 0x1 ;  /* 0x0000000111117836 */ /* 0x000fc60000000000 */
[----:B------:R1:W-:Y:S02]  /*0e20*/  STG.E.64 desc[UR6][R8.64+0x10], R4 ;  /* 0x0000100408007986 */ /* 0x0003e4000c101b06 */
[----:B------:R-:W-:Y:S02]  /*0e30*/  ISETP.GE.U32.AND P0, PT, R17, R16, PT ;  /* 0x000000101100720c */ /* 0x000fe40003f06070 */
[----:B------:R1:W-:Y:S11]  /*0e40*/  STG.E desc[UR6][R8.64+0x4], R19 ;  /* 0x0000041308007986 */ /* 0x0003f6000c101906 */
[----:B------:R-:W-:Y:S05]  /*0e50*/  @!P0 BRA `(.L_x_48) ;  /* 0xfffffff400088947 */ /* 0x000fea000383ffff */
.L_x_45:
[----:B------:R-:W-:Y:S05]  /*0e60*/  BSYNC.RECONVERGENT B1 ;  /* 0x0000000000017941 */ /* 0x000fea0003800200 */
.L_x_44:
[C---:B------:R-:W-:Y:S01]  /*0e70*/  ISETP.GT.U32.AND P0, PT, R14.reuse, 0x3, PT ;  /* 0x000000030e00780c */ /* 0x040fe20003f04070 */
[----:B------:R-:W-:Y:S01]  /*0e80*/  VIADD R13, R13, 0x1 ;  /* 0x000000010d0d7836 */ /* 0x000fe20000000000 */
[--C-:B------:R-:W-:Y:S02]  /*0e90*/  SHF.R.U64 R14, R14, 0x2, R15.reuse ;  /* 0x000000020e0e7819 */ /* 0x100fe4000000120f */
[----:B------:R-:W-:Y:S02]  /*0ea0*/  ISETP.GT.U32.AND.EX P0, PT, R15, RZ, PT, P0 ;  /* 0x000000ff0f00720c */ /* 0x000fe40003f04100 */
[----:B------:R-:W-:-:S11]  /*0eb0*/  SHF.R.U32.HI R15, RZ, 0x2, R15 ;  /* 0x00000002ff0f7819 */ /* 0x000fd6000001160f */
[----:B------:R-:W-:Y:S05]  /*0ec0*/  @P0 BRA `(.L_x_49) ;  /* 0xfffffff000cc0947 */ /* 0x000fea000383ffff */
.L_x_43:
[----:B------:R-:W-:Y:S05]  /*0ed0*/  BSYNC.RECONVERGENT B0 ;  /* 0x0000000000007941 */ /* 0x000fea0003800200 */
.L_x_42:
[----:B------:R-:W2:Y:S01]  /*0ee0*/  LDCU.64 UR8, c[0x0][0x388] ;  /* 0x00007100ff0877ac */ /* 0x000ea20008000a00 */
[----:B01----:R-:W-:Y:S01]  /*0ef0*/  VIADD R3, R12, UR5 ;  /* 0x000000050c037c36 */ /* 0x003fe20008000000 */
[----:B------:R1:W-:Y:S03]  /*0f00*/  STG.E.64 desc[UR6][R8.64+0x18], RZ ;  /* 0x000018ff08007986 */ /* 0x0003e6000c101b06 */
[----:B------:R-:W-:Y:S01]  /*0f10*/  IMAD.MOV.U32 R12, RZ, RZ, R3 ;  /* 0x000000ffff0c7224 */ /* 0x000fe200078e0003 */
[----:B------:R1:W-:Y:S04]  /*0f20*/  STG.E desc[UR6][R8.64+0x20], RZ ;  /* 0x000020ff08007986 */ /* 0x0003e8000c101906 */
[----:B------:R1:W-:Y:S01]  /*0f30*/  STG.E.64 desc[UR6][R8.64+0x28], RZ ;  /* 0x000028ff08007986 */ /* 0x0003e2000c101b06 */
[----:B--2---:R-:W-:-:S04]  /*0f40*/  ISETP.GE.U32.AND P0, PT, R3, UR8, PT ;  /* 0x0000000803007c0c */ /* 0x004fc8000bf06070 */
[----:B------:R-:W-:-:S13]  /*0f50*/  ISETP.GE.U32.AND.EX P0, PT, RZ, UR9, PT, P0 ;  /* 0x00000009ff007c0c */ /* 0x000fda000bf06100 */
[----:B-1----:R-:W-:Y:S05]  /*0f60*/  @!P0 BRA `(.L_x_50) ;  /* 0xfffffff000588947 */ /* 0x002fea000383ffff */
[----:B------:R-:W-:Y:S05]  /*0f70*/  EXIT ;  /* 0x000000000000794d */ /* 0x000fea0003800000 */
.L_x_51:
        /* <DEDUP_REMOVED lines=16> */
.L_x_57:


//--------------------- .nv.global.init           --------------------------
	.section	.nv.global.init,"aw",@progbits
	.align	8
.nv.global.init:
	.type		m0,@object
	.size		m0,(potential_ptr - m0)
m0:
        /*0000*/ 	.byte	0x00, 0x00, 0x00, 0x00, 0x00, 0x00, 0xf0, 0x3f
	.type		potential_ptr,@object
	.size		potential_ptr,(epsilon - potential_ptr)
potential_ptr:
        /*0008*/ 	.byte	0x08, 0x00, 0x00, 0x00, 0x00, 0x00, 0x00, 0x00
	.type		epsilon,@object
	.size		epsilon,(Delta - epsilon)
epsilon:
        /*0010*/ 	.byte	0x00, 0x00, 0x00, 0x00, 0x00, 0x00, 0xf0, 0x3f
	.type		Delta,@object
	.size		Delta,(mu_sq - Delta)
Delta:
        /*0018*/ 	.byte	0x00, 0x00, 0x00, 0x00, 0x00, 0x00, 0x00, 0x40
	.type		mu_sq,@object
	.size		mu_sq,(mrg32k3aM1SubSeq - mu_sq)
mu_sq:
        /*0020*/ 	.byte	0x00, 0x00, 0x00, 0x00, 0x00, 0x00, 0xf0, 0x3f
	.type		mrg32k3aM1SubSeq,@object
	.size		mrg32k3aM1SubSeq,(mrg32k3aM2SubSeq - mrg32k3aM1SubSeq)
mrg32k3aM1SubSeq:
        /* <DEDUP_REMOVED lines=126> */
	.type		mrg32k3aM2SubSeq,@object
	.size		mrg32k3aM2SubSeq,(mrg32k3aM1 - mrg32k3aM2SubSeq)
mrg32k3aM2SubSeq:
        /* <DEDUP_REMOVED lines=126> */
	.type		mrg32k3aM1,@object
	.size		mrg32k3aM1,(mrg32k3aM1Seq - mrg32k3aM1)
mrg32k3aM1:
        /* <DEDUP_REMOVED lines=144> */
	.type		mrg32k3aM1Seq,@object
	.size		mrg32k3aM1Seq,(mrg32k3aM2 - mrg32k3aM1Seq)
mrg32k3aM1Seq:
        /* <DEDUP_REMOVED lines=144> */
	.type		mrg32k3aM2,@object
	.size		mrg32k3aM2,(mrg32k3aM2Seq - mrg32k3aM2)
mrg32k3aM2:
        /* <DEDUP_REMOVED lines=144> */
	.type		mrg32k3aM2Seq,@object
	.size		mrg32k3aM2Seq,(precalc_xorwow_matrix - mrg32k3aM2Seq)
mrg32k3aM2Seq:
        /* <DEDUP_REMOVED lines=144> */
	.type		precalc_xorwow_matrix,@object
	.size		precalc_xorwow_matrix,(precalc_xorwow_offset_matrix - precalc_xorwow_matrix)
precalc_xorwow_matrix:
        /* <DEDUP_REMOVED lines=6400> */
	.type		precalc_xorwow_offset_matrix,@object
	.size		precalc_xorwow_offset_matrix,(.L_1 - precalc_xorwow_offset_matrix)
precalc_xorwow_offset_matrix:
        /* <DEDUP_REMOVED lines=6400> */
.L_1:


//--------------------- .nv.shared.reserved.0     --------------------------
	.section	.nv.shared.reserved.0,"aw",@nobits
	.weak		__nv_reservedSMEM_offset_0_alias
	.size		__nv_reservedSMEM_offset_0_alias, 0, 64
	.other		__nv_reservedSMEM_offset_0_alias,@"STO_CUDA_RESERVED_SHARED STV_DEFAULT"
__nv_reservedSMEM_offset_0_alias:
	.zero		0
	.zero		64


//--------------------- .nv.global                --------------------------
	.section	.nv.global,"aw",@nobits
	.align	8
.nv.global:
	.type		lambda,@object
	.size		lambda,(a - lambda)
lambda:
	.zero		8
	.type		a,@object
	.size		a,(f_sq - a)
a:
	.zero		8
	.type		f_sq,@object
	.size		f_sq,(.L_10 - f_sq)
f_sq:
	.zero		8
.L_10:


//--------------------- .nv.constant0._Z15metropolis_stepPdmmmddP17curandStateXORWOW --------------------------
	.section	.nv.constant0._Z15metropolis_stepPdmmmddP17curandStateXORWOW,"a",@progbits
	.sectionflags	@""
	.align	4
.nv.constant0._Z15metropolis_stepPdmmmddP17curandStateXORWOW:
	.zero		952


//--------------------- .nv.constant0._Z22randomize_double_arrayPdmddP17curandStateXORWOW --------------------------
	.section	.nv.constant0._Z22randomize_double_arrayPdmddP17curandStateXORWOW,"a",@progbits
	.sectionflags	@""
	.align	4
.nv.constant0._Z22randomize_double_arrayPdmddP17curandStateXORWOW:
	.zero		936


//--------------------- .nv.constant0._Z15setup_randomizeP17curandStateXORWOWm --------------------------
	.section	.nv.constant0._Z15setup_randomizeP17curandStateXORWOWm,"a",@progbits
	.sectionflags	@""
	.align	4
.nv.constant0._Z15setup_randomizeP17curandStateXORWOWm:
	.zero		912


//--------------------- SYMBOLS --------------------------

	.type		.nv.reservedSmem.offset0,@object
	.size		.nv.reservedSmem.offset0,0x4
